	.target	sm_90a

	.elftype	@"ET_EXEC"


//--------------------- .note.nv.tkinfo           --------------------------
	.section	.note.nv.tkinfo,"",@"SHT_NOTE"
	.sectionflags	@"SHF_NOTE_NV_TKINFO"
	.tkinfo
        /*0018*/ 	.word	0x00000002
        /*0030*/ 	.string	""
        /*0030*/ 	.string	"ptxas"
        /*0030*/ 	.string	"Cuda compilation tools, release 13.0, V13.0.88"
        /*0030*/ 	.string	"Build cuda_13.0.r13.0/compiler.36424714_0"
        /*0030*/ 	.string	"-v  -suppress-debug-info  -lineinfo  -arch sm_90a "



//--------------------- .note.nv.cuinfo           --------------------------
	.section	.note.nv.cuinfo,"",@"SHT_NOTE"
	.sectionflags	@"SHF_NOTE_NV_CUINFO"
        /*0018*/ 	.short	0x0002
        /*001a*/ 	.short	0x005a
        /*001c*/ 	.short	0x0082
	.zero		2


//--------------------- .nv.info                  --------------------------
	.section	.nv.info,"",@"SHT_CUDA_INFO"
	.align	4


	//----- nvinfo : EIATTR_REGCOUNT
	.align		4
        /*0000*/ 	.byte	0x04, 0x2f
        /*0002*/ 	.short	(.L_1 - .L_0)
	.align		4
.L_0:
        /*0004*/ 	.word	index@(matmul_kernel)
        /*0008*/ 	.word	0x000000a2


	//----- nvinfo : EIATTR_FRAME_SIZE
	.align		4
.L_1:
        /*000c*/ 	.byte	0x04, 0x11
        /*000e*/ 	.short	(.L_3 - .L_2)
	.align		4
.L_2:
        /*0010*/ 	.word	index@(matmul_kernel)
        /*0014*/ 	.word	0x00000000


	//----- nvinfo : EIATTR_MIN_STACK_SIZE
	.align		4
.L_3:
        /*0018*/ 	.byte	0x04, 0x12
        /*001a*/ 	.short	(.L_5 - .L_4)
	.align		4
.L_4:
        /*001c*/ 	.word	index@(matmul_kernel)
        /*0020*/ 	.word	0x00000000
.L_5:


//--------------------- .nv.compat                --------------------------
	.section	.nv.compat,"",@"SHT_CUDA_COMPAT_INFO"
	.align	4
        /*0000*/ 	.byte	0x02, 0x09, 0x01, 0x00, 0x02, 0x02, 0x01, 0x00, 0x02, 0x05, 0x05, 0x00, 0x03, 0x07, 0x01, 0x01
        /*0010*/ 	.byte	0x02, 0x03, 0x00, 0x00, 0x02, 0x06, 0x01, 0x00, 0x04, 0x0b, 0x08, 0x00, 0x00, 0x00, 0x00, 0x00
        /*0020*/ 	.byte	0x00, 0x00, 0x00, 0x00


//--------------------- .nv.info.matmul_kernel    --------------------------
	.section	.nv.info.matmul_kernel,"",@"SHT_CUDA_INFO"
	.sectionflags	@""
	.align	4


	//----- nvinfo : EIATTR_CUDA_API_VERSION
	.align		4
        /*0000*/ 	.byte	0x04, 0x37
        /*0002*/ 	.short	(.L_7 - .L_6)
.L_6:
        /*0004*/ 	.word	0x00000082


	//----- nvinfo : EIATTR_KPARAM_INFO
	.align		4
.L_7:
        /*0008*/ 	.byte	0x04, 0x17
        /*000a*/ 	.short	(.L_9 - .L_8)
.L_8:
        /*000c*/ 	.word	0x00000000
        /*0010*/ 	.short	0x000d
        /*0012*/ 	.short	0x0048
        /*0014*/ 	.byte	0x00, 0xf4, 0x21, 0x00


	//----- nvinfo : EIATTR_KPARAM_INFO
	.align		4
.L_9:
        /*0018*/ 	.byte	0x04, 0x17
        /*001a*/ 	.short	(.L_11 - .L_10)
.L_10:
        /*001c*/ 	.word	0x00000000
        /*0020*/ 	.short	0x000c
        /*0022*/ 	.short	0x0040
        /*0024*/ 	.byte	0x00, 0xf4, 0x21, 0x00


	//----- nvinfo : EIATTR_KPARAM_INFO
	.align		4
.L_11:
        /*0028*/ 	.byte	0x04, 0x17
        /*002a*/ 	.short	(.L_13 - .L_12)
.L_12:
        /*002c*/ 	.word	0x00000000
        /*0030*/ 	.short	0x000b
        /*0032*/ 	.short	0x0038
        /*0034*/ 	.byte	0x00, 0xf0, 0x11, 0x00


	//----- nvinfo : EIATTR_KPARAM_INFO
	.align		4
.L_13:
        /*0038*/ 	.byte	0x04, 0x17
        /*003a*/ 	.short	(.L_15 - .L_14)
.L_14:
        /*003c*/ 	.word	0x00000000
        /*0040*/ 	.short	0x000a
        /*0042*/ 	.short	0x0034
        /*0044*/ 	.byte	0x00, 0xf0, 0x11, 0x00


	//----- nvinfo : EIATTR_KPARAM_INFO
	.align		4
.L_15:
        /*0048*/ 	.byte	0x04, 0x17
        /*004a*/ 	.short	(.L_17 - .L_16)
.L_16:
        /*004c*/ 	.word	0x00000000
        /*0050*/ 	.short	0x0009
        /*0052*/ 	.short	0x0030
        /*0054*/ 	.byte	0x00, 0xf0, 0x11, 0x00


	//----- nvinfo : EIATTR_KPARAM_INFO
	.align		4
.L_17:
        /*0058*/ 	.byte	0x04, 0x17
        /*005a*/ 	.short	(.L_19 - .L_18)
.L_18:
        /*005c*/ 	.word	0x00000000
        /*0060*/ 	.short	0x0008
        /*0062*/ 	.short	0x002c
        /*0064*/ 	.byte	0x00, 0xf0, 0x11, 0x00


	//----- nvinfo : EIATTR_KPARAM_INFO
	.align		4
.L_19:
        /*0068*/ 	.byte	0x04, 0x17
        /*006a*/ 	.short	(.L_21 - .L_20)
.L_20:
        /*006c*/ 	.word	0x00000000
        /*0070*/ 	.short	0x0007
        /*0072*/ 	.short	0x0028
        /*0074*/ 	.byte	0x00, 0xf0, 0x11, 0x00


	//----- nvinfo : EIATTR_KPARAM_INFO
	.align		4
.L_21:
        /*0078*/ 	.byte	0x04, 0x17
        /*007a*/ 	.short	(.L_23 - .L_22)
.L_22:
        /*007c*/ 	.word	0x00000000
        /*0080*/ 	.short	0x0006
        /*0082*/ 	.short	0x0024
        /*0084*/ 	.byte	0x00, 0xf0, 0x11, 0x00


	//----- nvinfo : EIATTR_KPARAM_INFO
	.align		4
.L_23:
        /*0088*/ 	.byte	0x04, 0x17
        /*008a*/ 	.short	(.L_25 - .L_24)
.L_24:
        /*008c*/ 	.word	0x00000000
        /*0090*/ 	.short	0x0005
        /*0092*/ 	.short	0x0020
        /*0094*/ 	.byte	0x00, 0xf0, 0x11, 0x00


	//----- nvinfo : EIATTR_KPARAM_INFO
	.align		4
.L_25:
        /*0098*/ 	.byte	0x04, 0x17
        /*009a*/ 	.short	(.L_27 - .L_26)
.L_26:
        /*009c*/ 	.word	0x00000000
        /*00a0*/ 	.short	0x0004
        /*00a2*/ 	.short	0x001c
        /*00a4*/ 	.byte	0x00, 0xf0, 0x11, 0x00


	//----- nvinfo : EIATTR_KPARAM_INFO
	.align		4
.L_27:
        /*00a8*/ 	.byte	0x04, 0x17
        /*00aa*/ 	.short	(.L_29 - .L_28)
.L_28:
        /*00ac*/ 	.word	0x00000000
        /*00b0*/ 	.short	0x0003
        /*00b2*/ 	.short	0x0018
        /*00b4*/ 	.byte	0x00, 0xf0, 0x11, 0x00


	//----- nvinfo : EIATTR_KPARAM_INFO
	.align		4
.L_29:
        /*00b8*/ 	.byte	0x04, 0x17
        /*00ba*/ 	.short	(.L_31 - .L_30)
.L_30:
        /*00bc*/ 	.word	0x00000000
        /*00c0*/ 	.short	0x0002
        /*00c2*/ 	.short	0x0010
        /*00c4*/ 	.byte	0x00, 0xf4, 0x21, 0x00


	//----- nvinfo : EIATTR_KPARAM_INFO
	.align		4
.L_31:
        /*00c8*/ 	.byte	0x04, 0x17
        /*00ca*/ 	.short	(.L_33 - .L_32)
.L_32:
        /*00cc*/ 	.word	0x00000000
        /*00d0*/ 	.short	0x0001
        /*00d2*/ 	.short	0x0008
        /*00d4*/ 	.byte	0x00, 0xf4, 0x21, 0x00


	//----- nvinfo : EIATTR_KPARAM_INFO
	.align		4
.L_33:
        /*00d8*/ 	.byte	0x04, 0x17
        /*00da*/ 	.short	(.L_35 - .L_34)
.L_34:
        /*00dc*/ 	.word	0x00000000
        /*00e0*/ 	.short	0x0000
        /*00e2*/ 	.short	0x0000
        /*00e4*/ 	.byte	0x00, 0xf4, 0x21, 0x00


	//----- nvinfo : EIATTR_SPARSE_MMA_MASK
	.align		4
.L_35:
        /*00e8*/ 	.byte	0x03, 0x50
        /*00ea*/ 	.short	0x0000


	//----- nvinfo : EIATTR_MAXREG_COUNT
	.align		4
        /*00ec*/ 	.byte	0x03, 0x1b
        /*00ee*/ 	.short	0x00ff


	//----- nvinfo : EIATTR_NUM_BARRIERS
	.align		4
        /*00f0*/ 	.byte	0x02, 0x4c
        /*00f2*/ 	.byte	0x01
	.zero		1


	//----- nvinfo : EIATTR_MERCURY_ISA_VERSION
	.align		4
        /*00f4*/ 	.byte	0x03, 0x5f
        /*00f6*/ 	.short	0x0101


	//----- nvinfo : EIATTR_EXIT_INSTR_OFFSETS
	.align		4
        /*00f8*/ 	.byte	0x04, 0x1c
        /*00fa*/ 	.short	(.L_37 - .L_36)


	//   ....[0]....
.L_36:
        /*00fc*/ 	.word	0x00004320


	//   ....[1]....
        /*0100*/ 	.word	0x00004350


	//----- nvinfo : EIATTR_REQNTID
	.align		4
.L_37:
        /*0104*/ 	.byte	0x04, 0x10
        /*0106*/ 	.short	(.L_39 - .L_38)
.L_38:
        /*0108*/ 	.word	0x00000040
        /*010c*/ 	.word	0x00000001
        /*0110*/ 	.word	0x00000001


	//----- nvinfo : EIATTR_CBANK_PARAM_SIZE
	.align		4
.L_39:
        /*0114*/ 	.byte	0x03, 0x19
        /*0116*/ 	.short	0x0050


	//----- nvinfo : EIATTR_PARAM_CBANK
	.align		4
        /*0118*/ 	.byte	0x04, 0x0a
        /*011a*/ 	.short	(.L_41 - .L_40)
	.align		4
.L_40:
        /*011c*/ 	.word	index@(.nv.constant0.matmul_kernel)
        /*0120*/ 	.short	0x0210
        /*0122*/ 	.short	0x0050


	//----- nvinfo : EIATTR_SW_WAR
	.align		4
.L_41:
        /*0124*/ 	.byte	0x04, 0x36
        /*0126*/ 	.short	(.L_43 - .L_42)
.L_42:
        /*0128*/ 	.word	0x00000008
.L_43:


//--------------------- .nv.callgraph             --------------------------
	.section	.nv.callgraph,"",@"SHT_CUDA_CALLGRAPH"
	.align	4
	.sectionentsize	8
	.align		4
        /*0000*/ 	.word	0x00000000
	.align		4
        /*0004*/ 	.word	0xffffffff
	.align		4
        /*0008*/ 	.word	0x00000000
	.align		4
        /*000c*/ 	.word	0xfffffffe
	.align		4
        /*0010*/ 	.word	0x00000000
	.align		4
        /*0014*/ 	.word	0xfffffffd
	.align		4
        /*0018*/ 	.word	0x00000000
	.align		4
        /*001c*/ 	.word	0xfffffffc


//--------------------- .text.matmul_kernel       --------------------------
	.section	.text.matmul_kernel,"ax",@progbits
	.align	128
        .global         matmul_kernel
        .type           matmul_kernel,@function
        .size           matmul_kernel,(.L_x_3 - matmul_kernel)
        .other          matmul_kernel,@"STO_CUDA_ENTRY STV_DEFAULT"
matmul_kernel:
.text.matmul_kernel:
[----:B------:R-:W-:Y:S08]  /*0000*/  LDC R1, c[0x0][0x28] ;  /* 0x00000a00ff017b82 */ /* 0x000ff00000000800 */
[----:B------:R-:W0:Y:S01]  /*0010*/  LDC.64 R18, c[0x0][0x228] ;  /* 0x00008a00ff127b82 */ /* 0x000e220000000a00 */
[----:B------:R-:W1:Y:S01]  /*0020*/  S2R R5, SR_CTAID.X ;  /* 0x0000000000057919 */ /* 0x000e620000002500 */
[----:B------:R-:W-:Y:S01]  /*0030*/  UMOV UR4, 0x400 ;  /* 0x0000040000047882 */ /* 0x000fe20000000000 */
[----:B------:R-:W-:Y:S01]  /*0040*/  ULDC.64 UR6, c[0x0][0x208] ;  /* 0x0000820000067ab9 */ /* 0x000fe20000000a00 */
[----:B------:R-:W2:Y:S04]  /*0050*/  S2R R12, SR_TID.X ;  /* 0x00000000000c7919 */ /* 0x000ea80000002100 */
[----:B------:R-:W3:Y:S08]  /*0060*/  LDC R32, c[0x0][0x230] ;  /* 0x00008c00ff207b82 */ /* 0x000ef00000000800 */
[----:B------:R-:W4:Y:S01]  /*0070*/  S2UR UR5, SR_CgaCtaId ;  /* 0x00000000000579c3 */ /* 0x000f220000008800 */
[----:B0-----:R-:W-:-:S05]  /*0080*/  VIADD R0, R19, 0x1f ;  /* 0x0000001f13007836 */ /* 0x001fca0000000000 */
[----:B------:R-:W-:Y:S01]  /*0090*/  SHF.R.S32.HI R3, RZ, 0x1f, R0 ;  /* 0x0000001fff037819 */ /* 0x000fe20000011400 */
[----:B---3--:R-:W-:-:S03]  /*00a0*/  VIADD R32, R32, 0x3f ;  /* 0x0000003f20207836 */ /* 0x008fc60000000000 */
[----:B------:R-:W-:Y:S02]  /*00b0*/  LEA.HI R3, R3, R0, RZ, 0x5 ;  /* 0x0000000003037211 */ /* 0x000fe400078f28ff */
[----:B-1----:R-:W-:Y:S02]  /*00c0*/  IABS R8, R5 ;  /* 0x0000000500087213 */ /* 0x002fe40000000000 */
[----:B------:R-:W-:Y:S02]  /*00d0*/  SHF.R.S32.HI R3, RZ, 0x5, R3 ;  /* 0x00000005ff037819 */ /* 0x000fe40000011403 */
[----:B--2---:R-:W-:Y:S01]  /*00e0*/  SHF.R.U32.HI R26, RZ, 0x4, R12 ;  /* 0x00000004ff1a7819 */ /* 0x004fe2000001160c */
[----:B----4-:R-:W-:Y:S02]  /*00f0*/  ULEA UR4, UR5, UR4, 0x18 ;  /* 0x0000000405047291 */ /* 0x010fe4000f8ec03f */
[----:B------:R-:W-:Y:S01]  /*0100*/  IMAD.SHL.U32 R4, R3, 0x8, RZ ;  /* 0x0000000803047824 */ /* 0x000fe200078e00ff */
[----:B------:R-:W-:-:S04]  /*0110*/  SGXT.U32 R26, R26, 0x2 ;  /* 0x000000021a1a781a */ /* 0x000fc80000000000 */
[-C--:B------:R-:W-:Y:S02]  /*0120*/  IABS R7, R4.reuse ;  /* 0x0000000400077213 */ /* 0x080fe40000000000 */
[----:B------:R-:W-:Y:S02]  /*0130*/  IABS R10, R4 ;  /* 0x00000004000a7213 */ /* 0x000fe40000000000 */
[----:B------:R-:W0:Y:S08]  /*0140*/  I2F.RP R0, R7 ;  /* 0x0000000700007306 */ /* 0x000e300000209400 */
[----:B0-----:R-:W0:Y:S02]  /*0150*/  MUFU.RCP R0, R0 ;  /* 0x0000000000007308 */ /* 0x001e240000001000 */
[----:B0-----:R-:W-:-:S02]  /*0160*/  VIADD R2, R0, 0xffffffe ;  /* 0x0ffffffe00027836 */ /* 0x001fc40000000000 */
[----:B------:R-:W-:-:S04]  /*0170*/  IMAD.MOV R0, RZ, RZ, -R10 ;  /* 0x000000ffff007224 */ /* 0x000fc800078e0a0a */
[----:B------:R0:W1:Y:S02]  /*0180*/  F2I.FTZ.U32.TRUNC.NTZ R3, R2 ;  /* 0x0000000200037305 */ /* 0x000064000021f000 */
[----:B0-----:R-:W-:Y:S02]  /*0190*/  IMAD.MOV.U32 R2, RZ, RZ, RZ ;  /* 0x000000ffff027224 */ /* 0x001fe400078e00ff */
[----:B-1----:R-:W-:-:S04]  /*01a0*/  IMAD.MOV R6, RZ, RZ, -R3 ;  /* 0x000000ffff067224 */ /* 0x002fc800078e0a03 */
[----:B------:R-:W-:Y:S02]  /*01b0*/  IMAD R9, R6, R7, RZ ;  /* 0x0000000706097224 */ /* 0x000fe400078e02ff */
[----:B------:R-:W-:Y:S02]  /*01c0*/  IMAD.MOV.U32 R6, RZ, RZ, R8 ;  /* 0x000000ffff067224 */ /* 0x000fe400078e0008 */
[----:B------:R-:W-:-:S06]  /*01d0*/  IMAD.HI.U32 R3, R3, R9, R2 ;  /* 0x0000000903037227 */ /* 0x000fcc00078e0002 */
[----:B------:R-:W-:-:S04]  /*01e0*/  IMAD.HI.U32 R3, R3, R6, RZ ;  /* 0x0000000603037227 */ /* 0x000fc800078e00ff */
[----:B------:R-:W-:-:S05]  /*01f0*/  IMAD R0, R3, R0, R6 ;  /* 0x0000000003007224 */ /* 0x000fca00078e0206 */
[----:B------:R-:W-:-:S13]  /*0200*/  ISETP.GT.U32.AND P1, PT, R7, R0, PT ;  /* 0x000000000700720c */ /* 0x000fda0003f24070 */
[----:B------:R-:W-:Y:S02]  /*0210*/  @!P1 IMAD.IADD R0, R0, 0x1, -R7 ;  /* 0x0000000100009824 */ /* 0x000fe400078e0a07 */
[----:B------:R-:W-:Y:S01]  /*0220*/  @!P1 VIADD R3, R3, 0x1 ;  /* 0x0000000103039836 */ /* 0x000fe20000000000 */
[----:B------:R-:W-:Y:S02]  /*0230*/  ISETP.NE.AND P1, PT, R4, RZ, PT ;  /* 0x000000ff0400720c */ /* 0x000fe40003f25270 */
[----:B------:R-:W-:Y:S02]  /*0240*/  ISETP.GE.U32.AND P0, PT, R0, R7, PT ;  /* 0x000000070000720c */ /* 0x000fe40003f06070 */
[----:B------:R-:W-:-:S04]  /*0250*/  LOP3.LUT R0, R5, R4, RZ, 0x3c, !PT ;  /* 0x0000000405007212 */ /* 0x000fc800078e3cff */
[----:B------:R-:W-:Y:S01]  /*0260*/  ISETP.GE.AND P2, PT, R0, RZ, PT ;  /* 0x000000ff0000720c */ /* 0x000fe20003f46270 */
[----:B------:R-:W-:-:S06]  /*0270*/  VIADD R0, R18, 0xf ;  /* 0x0000000f12007836 */ /* 0x000fcc0000000000 */
[----:B------:R-:W-:-:S04]  /*0280*/  @P0 VIADD R3, R3, 0x1 ;  /* 0x0000000103030836 */ /* 0x000fc80000000000 */
[----:B------:R-:W-:Y:S01]  /*0290*/  IMAD.MOV.U32 R2, RZ, RZ, R3 ;  /* 0x000000ffff027224 */ /* 0x000fe200078e0003 */
[----:B------:R-:W-:-:S03]  /*02a0*/  SHF.R.S32.HI R3, RZ, 0x1f, R0 ;  /* 0x0000001fff037819 */ /* 0x000fc60000011400 */
[----:B------:R-:W-:Y:S01]  /*02b0*/  @!P2 IMAD.MOV R2, RZ, RZ, -R2 ;  /* 0x000000ffff02a224 */ /* 0x000fe200078e0a02 */
[----:B------:R-:W-:Y:S02]  /*02c0*/  @!P1 LOP3.LUT R2, RZ, R4, RZ, 0x33, !PT ;  /* 0x00000004ff029212 */ /* 0x000fe400078e33ff */
[----:B------:R-:W-:-:S03]  /*02d0*/  LEA.HI R3, R3, R0, RZ, 0x4 ;  /* 0x0000000003037211 */ /* 0x000fc600078f20ff */
[----:B------:R-:W-:Y:S02]  /*02e0*/  IMAD.SHL.U32 R6, R2, 0x8, RZ ;  /* 0x0000000802067824 */ /* 0x000fe400078e00ff */
[----:B------:R-:W-:-:S03]  /*02f0*/  IMAD.MOV R2, RZ, RZ, -R2 ;  /* 0x000000ffff027224 */ /* 0x000fc600078e0a02 */
[----:B------:R-:W-:Y:S01]  /*0300*/  LEA.HI.SX32 R3, R3, -R6, 0x1c ;  /* 0x8000000603037211 */ /* 0x000fe200078fe2ff */
[----:B------:R-:W-:-:S03]  /*0310*/  IMAD R4, R4, R2, R5 ;  /* 0x0000000204047224 */ /* 0x000fc600078e0205 */
[----:B------:R-:W-:Y:S02]  /*0320*/  VIMNMX R11, R3, 0x8, PT ;  /* 0x00000008030b7848 */ /* 0x000fe40003fe0100 */
[----:B------:R-:W-:Y:S02]  /*0330*/  IABS R9, R4 ;  /* 0x0000000400097213 */ /* 0x000fe40000000000 */
[----:B------:R-:W-:-:S04]  /*0340*/  IABS R7, R11 ;  /* 0x0000000b00077213 */ /* 0x000fc80000000000 */
[----:B------:R-:W0:Y:S08]  /*0350*/  I2F.RP R0, R7 ;  /* 0x0000000700007306 */ /* 0x000e300000209400 */
[----:B0-----:R-:W0:Y:S02]  /*0360*/  MUFU.RCP R0, R0 ;  /* 0x0000000000007308 */ /* 0x001e240000001000 */
[----:B0-----:R-:W-:-:S06]  /*0370*/  VIADD R3, R0, 0xffffffe ;  /* 0x0ffffffe00037836 */ /* 0x001fcc0000000000 */
[----:B------:R-:W0:Y:S02]  /*0380*/  F2I.FTZ.U32.TRUNC.NTZ R3, R3 ;  /* 0x0000000300037305 */ /* 0x000e24000021f000 */
[----:B0-----:R-:W-:-:S04]  /*0390*/  IMAD.MOV R8, RZ, RZ, -R3 ;  /* 0x000000ffff087224 */ /* 0x001fc800078e0a03 */
[----:B------:R-:W-:Y:S01]  /*03a0*/  IMAD.MOV.U32 R2, RZ, RZ, R8 ;  /* 0x000000ffff027224 */ /* 0x000fe200078e0008 */
[----:B------:R-:W-:-:S03]  /*03b0*/  IABS R8, R11 ;  /* 0x0000000b00087213 */ /* 0x000fc60000000000 */
[----:B------:R-:W-:Y:S02]  /*03c0*/  IMAD R5, R2, R7, RZ ;  /* 0x0000000702057224 */ /* 0x000fe400078e02ff */
[----:B------:R-:W-:Y:S02]  /*03d0*/  IMAD.MOV.U32 R2, RZ, RZ, RZ ;  /* 0x000000ffff027224 */ /* 0x000fe400078e00ff */
[----:B------:R-:W-:Y:S02]  /*03e0*/  IMAD.MOV R0, RZ, RZ, -R8 ;  /* 0x000000ffff007224 */ /* 0x000fe400078e0a08 */
        /* <DEDUP_REMOVED lines=9> */
[----:B------:R-:W-:-:S07]  /*0480*/  ISETP.GE.AND P2, PT, R0, RZ, PT ;  /* 0x000000ff0000720c */ /* 0x000fce0003f46270 */
[----:B------:R-:W-:Y:S01]  /*0490*/  @P0 VIADD R2, R2, 0x1 ;  /* 0x0000000102020836 */ /* 0x000fe20000000000 */
[----:B------:R-:W-:-:S05]  /*04a0*/  ISETP.GT.AND P0, PT, R32, 0x3f, PT ;  /* 0x0000003f2000780c */ /* 0x000fca0003f04270 */
[----:B------:R-:W-:Y:S01]  /*04b0*/  @!P2 IMAD.MOV R2, RZ, RZ, -R2 ;  /* 0x000000ffff02a224 */ /* 0x000fe200078e0a02 */
[----:B------:R-:W-:-:S05]  /*04c0*/  @!P1 LOP3.LUT R2, RZ, R11, RZ, 0x33, !PT ;  /* 0x0000000bff029212 */ /* 0x000fca00078e33ff */
[----:B------:R-:W-:Y:S02]  /*04d0*/  IMAD.MOV R0, RZ, RZ, -R2 ;  /* 0x000000ffff007224 */ /* 0x000fe400078e0a02 */
[C---:B------:R-:W-:Y:S01]  /*04e0*/  @!P0 IMAD.SHL.U32 R10, R12.reuse, 0x2, RZ ;  /* 0x000000020c0a8824 */ /* 0x040fe200078e00ff */
[----:B------:R-:W-:Y:S01]  /*04f0*/  @!P0 CS2R R48, SRZ ;  /* 0x0000000000308805 */ /* 0x000fe2000001ff00 */
[----:B------:R-:W-:Y:S01]  /*0500*/  IMAD R0, R11, R0, R4 ;  /* 0x000000000b007224 */ /* 0x000fe200078e0204 */
[----:B------:R-:W-:Y:S02]  /*0510*/  LOP3.LUT R11, R12, 0xf, RZ, 0xc0, !PT ;  /* 0x0000000f0c0b7812 */ /* 0x000fe400078ec0ff */
[----:B------:R-:W-:Y:S01]  /*0520*/  @!P0 CS2R R50, SRZ ;  /* 0x0000000000328805 */ /* 0x000fe2000001ff00 */
[----:B------:R-:W-:-:S04]  /*0530*/  IMAD.IADD R0, R6, 0x1, R0 ;  /* 0x0000000106007824 */ /* 0x000fc800078e0200 */
[----:B------:R-:W-:Y:S02]  /*0540*/  IMAD R11, R0, 0x10, R11 ;  /* 0x00000010000b7824 */ /* 0x000fe400078e020b */
[----:B------:R-:W-:Y:S01]  /*0550*/  IMAD.SHL.U32 R0, R2, 0x20, RZ ;  /* 0x0000002002007824 */ /* 0x000fe200078e00ff */
[----:B------:R-:W-:Y:S06]  /*0560*/  @!P0 BRA `(.L_x_0) ;  /* 0x0000003800048947 */ /* 0x000fec0003800000 */
[----:B------:R-:W-:Y:S01]  /*0570*/  IABS R16, R18 ;  /* 0x0000001200107213 */ /* 0x000fe20000000000 */
[C---:B------:R-:W-:Y:S01]  /*0580*/  VIADD R13, R0.reuse, 0x1f ;  /* 0x0000001f000d7836 */ /* 0x040fe20000000000 */
[----:B------:R-:W-:Y:S01]  /*0590*/  IABS R3, R19 ;  /* 0x0000001300037213 */ /* 0x000fe20000000000 */
[C---:B------:R-:W-:Y:S01]  /*05a0*/  VIADD R17, R0.reuse, 0x1d ;  /* 0x0000001d00117836 */ /* 0x040fe20000000000 */
[----:B------:R-:W0:Y:S01]  /*05b0*/  I2F.RP R8, R16 ;  /* 0x0000001000087306 */ /* 0x000e220000209400 */
[----:B------:R-:W-:Y:S01]  /*05c0*/  IABS R10, R11 ;  /* 0x0000000b000a7213 */ /* 0x000fe20000000000 */
[C---:B------:R-:W-:Y:S01]  /*05d0*/  VIADD R20, R0.reuse, 0x1c ;  /* 0x0000001c00147836 */ /* 0x040fe20000000000 */
[----:B------:R-:W-:Y:S01]  /*05e0*/  ISETP.GE.AND P4, PT, R11, RZ, PT ;  /* 0x000000ff0b00720c */ /* 0x000fe20003f86270 */
[C---:B------:R-:W-:Y:S01]  /*05f0*/  VIADD R21, R0.reuse, 0x1b ;  /* 0x0000001b00157836 */ /* 0x040fe20000000000 */
[----:B------:R-:W-:Y:S01]  /*0600*/  ISETP.GE.AND P1, PT, R13, RZ, PT ;  /* 0x000000ff0d00720c */ /* 0x000fe20003f26270 */
[C---:B------:R-:W-:Y:S01]  /*0610*/  VIADD R22, R0.reuse, 0x1a ;  /* 0x0000001a00167836 */ /* 0x040fe20000000000 */
[----:B------:R-:W1:Y:S01]  /*0620*/  LDC.64 R88, c[0x0][0x218] ;  /* 0x00008600ff587b82 */ /* 0x000e620000000a00 */
[----:B------:R-:W2:Y:S01]  /*0630*/  I2F.RP R2, R3 ;  /* 0x0000000300027306 */ /* 0x000ea20000209400 */
[----:B------:R-:W-:Y:S01]  /*0640*/  IABS R14, R21 ;  /* 0x00000015000e7213 */ /* 0x000fe20000000000 */
[C---:B------:R-:W-:Y:S01]  /*0650*/  VIADD R23, R0.reuse, 0x16 ;  /* 0x0000001600177836 */ /* 0x040fe20000000000 */
[----:B------:R-:W-:Y:S01]  /*0660*/  IABS R15, R22 ;  /* 0x00000016000f7213 */ /* 0x000fe20000000000 */
[C---:B------:R-:W-:Y:S01]  /*0670*/  VIADD R25, R0.reuse, 0x14 ;  /* 0x0000001400197836 */ /* 0x040fe20000000000 */
[----:B------:R-:W-:Y:S01]  /*0680*/  ULDC UR5, c[0x0][0x234] ;  /* 0x00008d0000057ab9 */ /* 0x000fe20000000800 */
[C---:B------:R-:W-:Y:S01]  /*0690*/  VIADD R27, R0.reuse, 0xe ;  /* 0x0000000e001b7836 */ /* 0x040fe20000000000 */
[----:B------:R-:W-:Y:S01]  /*06a0*/  ULDC.64 UR8, c[0x0][0x210] ;  /* 0x0000840000087ab9 */ /* 0x000fe20000000a00 */
[----:B0-----:R-:W0:Y:S01]  /*06b0*/  MUFU.RCP R8, R8 ;  /* 0x0000000800087308 */ /* 0x001e220000001000 */
[----:B------:R-:W-:-:S02]  /*06c0*/  VIADD R29, R0, 0x9 ;  /* 0x00000009001d7836 */ /* 0x000fc40000000000 */
[----:B------:R-:W-:Y:S01]  /*06d0*/  IABS R38, R27 ;  /* 0x0000001b00267213 */ /* 0x000fe20000000000 */
[C---:B------:R-:W-:Y:S02]  /*06e0*/  VIADD R31, R0.reuse, 0x7 ;  /* 0x00000007001f7836 */ /* 0x040fe40000000000 */
[----:B------:R-:W-:Y:S01]  /*06f0*/  IABS R48, R29 ;  /* 0x0000001d00307213 */ /* 0x000fe20000000000 */
[C---:B------:R-:W-:Y:S01]  /*0700*/  VIADD R33, R0.reuse, 0x6 ;  /* 0x0000000600217836 */ /* 0x040fe20000000000 */
[----:B--2---:R-:W2:Y:S01]  /*0710*/  MUFU.RCP R2, R2 ;  /* 0x0000000200027308 */ /* 0x004ea20000001000 */
[----:B------:R-:W-:Y:S01]  /*0720*/  IABS R52, R31 ;  /* 0x0000001f00347213 */ /* 0x000fe20000000000 */
[C---:B------:R-:W-:Y:S02]  /*0730*/  VIADD R37, R0.reuse, 0x4 ;  /* 0x0000000400257836 */ /* 0x040fe40000000000 */
[----:B------:R-:W-:Y:S01]  /*0740*/  IABS R54, R33 ;  /* 0x0000002100367213 */ /* 0x000fe20000000000 */
[----:B------:R-:W-:-:S02]  /*0750*/  VIADD R35, R0, 0x5 ;  /* 0x0000000500237836 */ /* 0x000fc40000000000 */
[----:B------:R-:W-:Y:S01]  /*0760*/  IABS R58, R37 ;  /* 0x00000025003a7213 */ /* 0x000fe20000000000 */
[----:B------:R-:W-:Y:S02]  /*0770*/  VIADD R39, R0, 0x1 ;  /* 0x0000000100277836 */ /* 0x000fe40000000000 */
[----:B0-----:R-:W-:Y:S01]  /*0780*/  VIADD R6, R8, 0xffffffe ;  /* 0x0ffffffe08067836 */ /* 0x001fe20000000000 */
[----:B------:R-:W-:Y:S02]  /*0790*/  IABS R8, R17 ;  /* 0x0000001100087213 */ /* 0x000fe40000000000 */
[----:B------:R-:W-:Y:S01]  /*07a0*/  IABS R56, R35 ;  /* 0x0000002300387213 */ /* 0x000fe20000000000 */
[----:B------:R0:W3:Y:S01]  /*07b0*/  F2I.FTZ.U32.TRUNC.NTZ R7, R6 ;  /* 0x0000000600077305 */ /* 0x0000e2000021f000 */
[----:B------:R-:W-:Y:S01]  /*07c0*/  IABS R64, R39 ;  /* 0x0000002700407213 */ /* 0x000fe20000000000 */
[----:B--2---:R-:W-:-:S06]  /*07d0*/  VIADD R4, R2, 0xffffffe ;  /* 0x0ffffffe02047836 */ /* 0x004fcc0000000000 */
[----:B------:R2:W4:Y:S01]  /*07e0*/  F2I.FTZ.U32.TRUNC.NTZ R5, R4 ;  /* 0x0000000400057305 */ /* 0x000522000021f000 */
[----:B0-----:R-:W-:Y:S02]  /*07f0*/  IMAD.MOV.U32 R6, RZ, RZ, RZ ;  /* 0x000000ffff067224 */ /* 0x001fe400078e00ff */
[----:B---3--:R-:W-:Y:S02]  /*0800*/  IMAD.MOV R9, RZ, RZ, -R7 ;  /* 0x000000ffff097224 */ /* 0x008fe400078e0a07 */
[----:B--2---:R-:W-:Y:S02]  /*0810*/  IMAD.MOV.U32 R4, RZ, RZ, RZ ;  /* 0x000000ffff047224 */ /* 0x004fe400078e00ff */
[----:B------:R-:W-:-:S04]  /*0820*/  IMAD R9, R9, R16, RZ ;  /* 0x0000001009097224 */ /* 0x000fc800078e02ff */
[----:B------:R-:W-:-:S04]  /*0830*/  IMAD.HI.U32 R7, R7, R9, R6 ;  /* 0x0000000907077227 */ /* 0x000fc800078e0006 */
[----:B----4-:R-:W-:Y:S02]  /*0840*/  IMAD.MOV R2, RZ, RZ, -R5 ;  /* 0x000000ffff027224 */ /* 0x010fe400078e0a05 */
[----:B------:R-:W-:-:S04]  /*0850*/  IMAD.HI.U32 R7, R7, R10, RZ ;  /* 0x0000000a07077227 */ /* 0x000fc800078e00ff */
[----:B------:R-:W-:Y:S01]  /*0860*/  IMAD R9, R2, R3, RZ ;  /* 0x0000000302097224 */ /* 0x000fe200078e02ff */
[----:B------:R-:W-:Y:S01]  /*0870*/  IABS R2, R13 ;  /* 0x0000000d00027213 */ /* 0x000fe20000000000 */
[----:B------:R-:W-:Y:S02]  /*0880*/  IMAD.MOV R7, RZ, RZ, -R7 ;  /* 0x000000ffff077224 */ /* 0x000fe400078e0a07 */
[----:B------:R-:W-:-:S04]  /*0890*/  IMAD.HI.U32 R4, R5, R9, R4 ;  /* 0x0000000905047227 */ /* 0x000fc800078e0004 */
[----:B------:R-:W-:Y:S02]  /*08a0*/  IMAD R9, R16, R7, R10 ;  /* 0x0000000710097224 */ /* 0x000fe400078e020a */
[----:B------:R-:W-:Y:S02]  /*08b0*/  IMAD.MOV.U32 R5, RZ, RZ, R2 ;  /* 0x000000ffff057224 */ /* 0x000fe400078e0002 */
[----:B------:R-:W-:Y:S01]  /*08c0*/  VIADD R10, R0, 0x1e ;  /* 0x0000001e000a7836 */ /* 0x000fe20000000000 */
[----:B------:R-:W-:Y:S01]  /*08d0*/  ISETP.GT.U32.AND P0, PT, R16, R9, PT ;  /* 0x000000091000720c */ /* 0x000fe20003f04070 */
[----:B------:R-:W-:-:S03]  /*08e0*/  IMAD.HI.U32 R2, R4, R5, RZ ;  /* 0x0000000504027227 */ /* 0x000fc600078e00ff */
[----:B------:R-:W-:Y:S01]  /*08f0*/  IABS R7, R10 ;  /* 0x0000000a00077213 */ /* 0x000fe20000000000 */
[----:B------:R-:W-:Y:S01]  /*0900*/  IMAD.MOV R6, RZ, RZ, -R2 ;  /* 0x000000ffff067224 */ /* 0x000fe200078e0a02 */
[----:B------:R-:W-:Y:S02]  /*0910*/  ISETP.GE.AND P2, PT, R10, RZ, PT ;  /* 0x000000ff0a00720c */ /* 0x000fe40003f46270 */
[----:B------:R-:W-:Y:S01]  /*0920*/  IABS R10, R20 ;  /* 0x00000014000a7213 */ /* 0x000fe20000000000 */
[----:B------:R-:W-:Y:S02]  /*0930*/  IMAD R5, R3, R6, R5 ;  /* 0x0000000603057224 */ /* 0x000fe400078e0205 */
[----:B------:R-:W-:-:S04]  /*0940*/  IMAD.HI.U32 R2, R4, R7, RZ ;  /* 0x0000000704027227 */ /* 0x000fc800078e00ff */
[----:B------:R-:W-:Y:S01]  /*0950*/  @!P0 IMAD.IADD R9, R9, 0x1, -R16 ;  /* 0x0000000109098824 */ /* 0x000fe200078e0a10 */
[----:B------:R-:W-:Y:S01]  /*0960*/  ISETP.GT.U32.AND P0, PT, R3, R5, PT ;  /* 0x000000050300720c */ /* 0x000fe20003f04070 */
[----:B------:R-:W-:Y:S02]  /*0970*/  IMAD.MOV R2, RZ, RZ, -R2 ;  /* 0x000000ffff027224 */ /* 0x000fe400078e0a02 */
[----:B------:R-:W-:Y:S01]  /*0980*/  IMAD.HI.U32 R6, R4, R8, RZ ;  /* 0x0000000804067227 */ /* 0x000fe200078e00ff */
[----:B------:R-:W-:-:S03]  /*0990*/  ISETP.GT.U32.AND P3, PT, R16, R9, PT ;  /* 0x000000091000720c */ /* 0x000fc60003f64070 */
[C---:B------:R-:W-:Y:S02]  /*09a0*/  IMAD R7, R3.reuse, R2, R7 ;  /* 0x0000000203077224 */ /* 0x040fe400078e0207 */
[----:B------:R-:W-:Y:S02]  /*09b0*/  IMAD.MOV R6, RZ, RZ, -R6 ;  /* 0x000000ffff067224 */ /* 0x000fe400078e0a06 */
[----:B------:R-:W-:Y:S01]  /*09c0*/  IMAD.HI.U32 R2, R4, R10, RZ ;  /* 0x0000000a04027227 */ /* 0x000fe200078e00ff */
[----:B------:R-:W-:-:S03]  /*09d0*/  ISETP.GT.U32.AND P5, PT, R3, R7, PT ;  /* 0x000000070300720c */ /* 0x000fc60003fa4070 */
[----:B------:R-:W-:Y:S02]  /*09e0*/  IMAD R6, R3, R6, R8 ;  /* 0x0000000603067224 */ /* 0x000fe400078e0208 */
[--C-:B------:R-:W-:Y:S02]  /*09f0*/  @!P0 IMAD.IADD R5, R5, 0x1, -R3.reuse ;  /* 0x0000000105058824 */ /* 0x100fe400078e0a03 */
[----:B------:R-:W-:Y:S01]  /*0a00*/  @!P3 IMAD.IADD R9, R9, 0x1, -R16 ;  /* 0x000000010909b824 */ /* 0x000fe200078e0a10 */
[C---:B------:R-:W-:Y:S01]  /*0a10*/  ISETP.GT.U32.AND P6, PT, R3.reuse, R6, PT ;  /* 0x000000060300720c */ /* 0x040fe20003fc4070 */
[----:B------:R-:W-:Y:S01]  /*0a20*/  IMAD.HI.U32 R8, R4, R14, RZ ;  /* 0x0000000e04087227 */ /* 0x000fe200078e00ff */
[----:B------:R-:W-:Y:S02]  /*0a30*/  ISETP.GT.U32.AND P0, PT, R3, R5, PT ;  /* 0x000000050300720c */ /* 0x000fe40003f04070 */
[----:B------:R-:W-:Y:S01]  /*0a40*/  ISETP.NE.AND P3, PT, R18, RZ, PT ;  /* 0x000000ff1200720c */ /* 0x000fe20003f65270 */
[----:B------:R-:W-:-:S02]  /*0a50*/  @!P5 IMAD.IADD R7, R7, 0x1, -R3 ;  /* 0x000000010707d824 */ /* 0x000fc400078e0a03 */
[----:B------:R-:W-:Y:S02]  /*0a60*/  IMAD.MOV R13, RZ, RZ, -R2 ;  /* 0x000000ffff0d7224 */ /* 0x000fe400078e0a02 */
[----:B------:R-:W-:Y:S01]  /*0a70*/  IMAD.MOV.U32 R2, RZ, RZ, R9 ;  /* 0x000000ffff027224 */ /* 0x000fe200078e0009 */
[C---:B------:R-:W-:Y:S01]  /*0a80*/  ISETP.GT.U32.AND P5, PT, R3.reuse, R7, PT ;  /* 0x000000070300720c */ /* 0x040fe20003fa4070 */
[----:B------:R-:W-:Y:S02]  /*0a90*/  IMAD.MOV R9, RZ, RZ, -R8 ;  /* 0x000000ffff097224 */ /* 0x000fe400078e0a08 */
[----:B------:R-:W-:Y:S02]  /*0aa0*/  IMAD R8, R3, R13, R10 ;  /* 0x0000000d03087224 */ /* 0x000fe400078e020a */
[----:B------:R-:W-:-:S04]  /*0ab0*/  IMAD.HI.U32 R10, R4, R15, RZ ;  /* 0x0000000f040a7227 */ /* 0x000fc800078e00ff */
[----:B------:R-:W-:Y:S01]  /*0ac0*/  @!P4 IMAD.MOV R2, RZ, RZ, -R2 ;  /* 0x000000ffff02c224 */ /* 0x000fe200078e0a02 */
[----:B------:R-:W-:Y:S01]  /*0ad0*/  ISETP.GE.AND P4, PT, R17, RZ, PT ;  /* 0x000000ff1100720c */ /* 0x000fe20003f86270 */
[C---:B------:R-:W-:Y:S01]  /*0ae0*/  IMAD R9, R3.reuse, R9, R14 ;  /* 0x0000000903097224 */ /* 0x040fe200078e020e */
[----:B------:R-:W-:Y:S01]  /*0af0*/  @!P3 LOP3.LUT R2, RZ, R18, RZ, 0x33, !PT ;  /* 0x00000012ff02b212 */ /* 0x000fe200078e33ff */
[--C-:B------:R-:W-:Y:S01]  /*0b00*/  @!P6 IMAD.IADD R6, R6, 0x1, -R3.reuse ;  /* 0x000000010606e824 */ /* 0x100fe200078e0a03 */
[----:B------:R-:W-:Y:S01]  /*0b10*/  ISETP.GT.U32.AND P6, PT, R3, R8, PT ;  /* 0x000000080300720c */ /* 0x000fe20003fc4070 */
[----:B------:R-:W-:Y:S01]  /*0b20*/  @!P0 IMAD.IADD R5, R5, 0x1, -R3 ;  /* 0x0000000105058824 */ /* 0x000fe200078e0a03 */
[----:B------:R-:W-:Y:S01]  /*0b30*/  ISETP.GE.AND P0, PT, R20, RZ, PT ;  /* 0x000000ff1400720c */ /* 0x000fe20003f06270 */
[----:B------:R-:W-:Y:S01]  /*0b40*/  IMAD.MOV R10, RZ, RZ, -R10 ;  /* 0x000000ffff0a7224 */ /* 0x000fe200078e0a0a */
[C---:B------:R-:W-:Y:S01]  /*0b50*/  ISETP.GT.U32.AND P3, PT, R3.reuse, R6, PT ;  /* 0x000000060300720c */ /* 0x040fe20003f64070 */
[----:B------:R-:W-:Y:S01]  /*0b60*/  VIADD R17, R0, 0x19 ;  /* 0x0000001900117836 */ /* 0x000fe20000000000 */
[----:B------:R-:W-:Y:S01]  /*0b70*/  IABS R18, R23 ;  /* 0x0000001700127213 */ /* 0x000fe20000000000 */
[----:B------:R-:W-:Y:S01]  /*0b80*/  @!P1 IMAD.MOV R5, RZ, RZ, -R5 ;  /* 0x000000ffff059224 */ /* 0x000fe200078e0a05 */
[C---:B------:R-:W-:Y:S01]  /*0b90*/  ISETP.GT.U32.AND P1, PT, R3.reuse, R9, PT ;  /* 0x000000090300720c */ /* 0x040fe20003f24070 */
[----:B------:R-:W-:Y:S01]  /*0ba0*/  IMAD R10, R3, R10, R15 ;  /* 0x0000000a030a7224 */ /* 0x000fe200078e020f */
[----:B------:R-:W-:Y:S01]  /*0bb0*/  IABS R14, R17 ;  /* 0x00000011000e7213 */ /* 0x000fe20000000000 */
[----:B------:R-:W-:-:S02]  /*0bc0*/  @!P5 IMAD.IADD R7, R7, 0x1, -R3 ;  /* 0x000000010707d824 */ /* 0x000fc400078e0a03 */
[----:B------:R-:W-:Y:S01]  /*0bd0*/  VIADD R20, R0, 0x18 ;  /* 0x0000001800147836 */ /* 0x000fe20000000000 */
[----:B------:R-:W-:Y:S01]  /*0be0*/  ISETP.GT.U32.AND P5, PT, R3, R10, PT ;  /* 0x0000000a0300720c */ /* 0x000fe20003fa4070 */
[----:B------:R-:W-:-:S03]  /*0bf0*/  IMAD.HI.U32 R13, R4, R14, RZ ;  /* 0x0000000e040d7227 */ /* 0x000fc600078e00ff */
[----:B------:R-:W-:Y:S01]  /*0c00*/  IABS R15, R20 ;  /* 0x00000014000f7213 */ /* 0x000fe20000000000 */
[----:B------:R-:W-:Y:S01]  /*0c10*/  @!P6 IMAD.IADD R8, R8, 0x1, -R3 ;  /* 0x000000010808e824 */ /* 0x000fe200078e0a03 */
[----:B------:R-:W-:Y:S01]  /*0c20*/  ISETP.GE.AND P6, PT, R22, RZ, PT ;  /* 0x000000ff1600720c */ /* 0x000fe20003fc6270 */
[----:B------:R-:W-:Y:S01]  /*0c30*/  IMAD.MOV R13, RZ, RZ, -R13 ;  /* 0x000000ffff0d7224 */ /* 0x000fe200078e0a0d */
[----:B------:R-:W-:Y:S01]  /*0c40*/  IABS R22, R25 ;  /* 0x0000001900167213 */ /* 0x000fe20000000000 */
[--C-:B------:R-:W-:Y:S01]  /*0c50*/  @!P3 IMAD.IADD R6, R6, 0x1, -R3.reuse ;  /* 0x000000010606b824 */ /* 0x100fe200078e0a03 */
[----:B------:R-:W-:Y:S01]  /*0c60*/  ISETP.GE.AND P3, PT, R21, RZ, PT ;  /* 0x000000ff1500720c */ /* 0x000fe20003f66270 */
[----:B------:R-:W-:Y:S01]  /*0c70*/  @!P1 IMAD.IADD R9, R9, 0x1, -R3 ;  /* 0x0000000109099824 */ /* 0x000fe200078e0a03 */
[C---:B------:R-:W-:Y:S01]  /*0c80*/  ISETP.GT.U32.AND P1, PT, R3.reuse, R8, PT ;  /* 0x000000080300720c */ /* 0x040fe20003f24070 */
[----:B------:R-:W-:Y:S02]  /*0c90*/  IMAD R13, R3, R13, R14 ;  /* 0x0000000d030d7224 */ /* 0x000fe400078e020e */
[----:B------:R-:W-:-:S02]  /*0ca0*/  VIADD R21, R0, 0x17 ;  /* 0x0000001700157836 */ /* 0x000fc40000000000 */
[----:B------:R-:W-:-:S03]  /*0cb0*/  IMAD.HI.U32 R14, R4, R15, RZ ;  /* 0x0000000f040e7227 */ /* 0x000fc600078e00ff */
[----:B------:R-:W-:Y:S01]  /*0cc0*/  IABS R16, R21 ;  /* 0x0000001500107213 */ /* 0x000fe20000000000 */
[----:B------:R-:W-:Y:S01]  /*0cd0*/  @!P5 IMAD.IADD R10, R10, 0x1, -R3 ;  /* 0x000000010a0ad824 */ /* 0x000fe200078e0a03 */
[C---:B------:R-:W-:Y:S01]  /*0ce0*/  ISETP.GT.U32.AND P5, PT, R3.reuse, R9, PT ;  /* 0x000000090300720c */ /* 0x040fe20003fa4070 */
[----:B------:R-:W-:Y:S02]  /*0cf0*/  IMAD.MOV R14, RZ, RZ, -R14 ;  /* 0x000000ffff0e7224 */ /* 0x000fe400078e0a0e */
[----:B------:R-:W-:Y:S01]  /*0d00*/  @!P2 IMAD.MOV R7, RZ, RZ, -R7 ;  /* 0x000000ffff07a224 */ /* 0x000fe200078e0a07 */
[C---:B------:R-:W-:Y:S01]  /*0d10*/  ISETP.GT.U32.AND P2, PT, R3.reuse, R10, PT ;  /* 0x0000000a0300720c */ /* 0x040fe20003f44070 */
[----:B------:R-:W-:Y:S02]  /*0d20*/  IMAD R14, R3, R14, R15 ;  /* 0x0000000e030e7224 */ /* 0x000fe400078e020f */
[----:B------:R-:W-:-:S04]  /*0d30*/  IMAD.HI.U32 R15, R4, R16, RZ ;  /* 0x00000010040f7227 */ /* 0x000fc800078e00ff */
[----:B------:R-:W-:Y:S01]  /*0d40*/  @!P1 IMAD.IADD R8, R8, 0x1, -R3 ;  /* 0x0000000108089824 */ /* 0x000fe200078e0a03 */
[----:B------:R-:W-:Y:S01]  /*0d50*/  ISETP.GE.AND P1, PT, R17, RZ, PT ;  /* 0x000000ff1100720c */ /* 0x000fe20003f26270 */
[----:B------:R-:W-:Y:S02]  /*0d60*/  IMAD.MOV R17, RZ, RZ, -R15 ;  /* 0x000000ffff117224 */ /* 0x000fe400078e0a0f */
[--C-:B------:R-:W-:Y:S01]  /*0d70*/  @!P5 IMAD.IADD R9, R9, 0x1, -R3.reuse ;  /* 0x000000010909d824 */ /* 0x100fe200078e0a03 */
[----:B------:R-:W-:Y:S01]  /*0d80*/  ISETP.GE.AND P5, PT, R20, RZ, PT ;  /* 0x000000ff1400720c */ /* 0x000fe20003fa6270 */
[C---:B------:R-:W-:Y:S02]  /*0d90*/  IMAD R16, R3.reuse, R17, R16 ;  /* 0x0000001103107224 */ /* 0x040fe400078e0210 */
[----:B------:R-:W-:Y:S01]  /*0da0*/  @!P2 IMAD.IADD R10, R10, 0x1, -R3 ;  /* 0x000000010a0aa824 */ /* 0x000fe200078e0a03 */
[C---:B------:R-:W-:Y:S01]  /*0db0*/  ISETP.GT.U32.AND P2, PT, R3.reuse, R14, PT ;  /* 0x0000000e0300720c */ /* 0x040fe20003f44070 */
[----:B------:R-:W-:Y:S01]  /*0dc0*/  @!P3 IMAD.MOV R9, RZ, RZ, -R9 ;  /* 0x000000ffff09b224 */ /* 0x000fe200078e0a09 */
[C---:B------:R-:W-:Y:S01]  /*0dd0*/  ISETP.GT.U32.AND P3, PT, R3.reuse, R16, PT ;  /* 0x000000100300720c */ /* 0x040fe20003f64070 */
[----:B------:R-:W-:Y:S01]  /*0de0*/  @!P4 IMAD.MOV R6, RZ, RZ, -R6 ;  /* 0x000000ffff06c224 */ /* 0x000fe200078e0a06 */
[----:B------:R-:W-:Y:S01]  /*0df0*/  ISETP.GT.U32.AND P4, PT, R3, R13, PT ;  /* 0x0000000d0300720c */ /* 0x000fe20003f84070 */
[----:B------:R-:W-:-:S04]  /*0e00*/  IMAD.HI.U32 R15, R4, R18, RZ ;  /* 0x00000012040f7227 */ /* 0x000fc800078e00ff */
[----:B------:R-:W-:-:S04]  /*0e10*/  IMAD.HI.U32 R17, R4, R22, RZ ;  /* 0x0000001604117227 */ /* 0x000fc800078e00ff */
[--C-:B------:R-:W-:Y:S02]  /*0e20*/  @!P2 IMAD.IADD R14, R14, 0x1, -R3.reuse ;  /* 0x000000010e0ea824 */ /* 0x100fe400078e0a03 */
[--C-:B------:R-:W-:Y:S02]  /*0e30*/  @!P3 IMAD.IADD R16, R16, 0x1, -R3.reuse ;  /* 0x000000011010b824 */ /* 0x100fe400078e0a03 */
[----:B------:R-:W-:Y:S01]  /*0e40*/  @!P4 IMAD.IADD R13, R13, 0x1, -R3 ;  /* 0x000000010d0dc824 */ /* 0x000fe200078e0a03 */
[C---:B------:R-:W-:Y:S01]  /*0e50*/  ISETP.GT.U32.AND P2, PT, R3.reuse, R14, PT ;  /* 0x0000000e0300720c */ /* 0x040fe20003f44070 */
[----:B------:R-:W-:Y:S01]  /*0e60*/  IMAD.MOV R15, RZ, RZ, -R15 ;  /* 0x000000ffff0f7224 */ /* 0x000fe200078e0a0f */
[----:B------:R-:W-:Y:S01]  /*0e70*/  ISETP.GT.U32.AND P3, PT, R3, R16, PT ;  /* 0x000000100300720c */ /* 0x000fe20003f64070 */
[----:B------:R-:W-:Y:S01]  /*0e80*/  IMAD.MOV R17, RZ, RZ, -R17 ;  /* 0x000000ffff117224 */ /* 0x000fe200078e0a11 */
[----:B------:R-:W-:Y:S01]  /*0e90*/  ISETP.GE.AND P4, PT, R21, RZ, PT ;  /* 0x000000ff1500720c */ /* 0x000fe20003f86270 */
[----:B------:R-:W-:-:S02]  /*0ea0*/  VIADD R21, R0, 0x15 ;  /* 0x0000001500157836 */ /* 0x000fc40000000000 */
[C---:B------:R-:W-:Y:S02]  /*0eb0*/  IMAD R18, R3.reuse, R15, R18 ;  /* 0x0000000f03127224 */ /* 0x040fe400078e0212 */
[C---:B------:R-:W-:Y:S01]  /*0ec0*/  IMAD R22, R3.reuse, R17, R22 ;  /* 0x0000001103167224 */ /* 0x040fe200078e0216 */
[----:B------:R-:W-:Y:S01]  /*0ed0*/  IABS R20, R21 ;  /* 0x0000001500147213 */ /* 0x000fe20000000000 */
[----:B------:R-:W-:Y:S01]  /*0ee0*/  @!P6 IMAD.MOV R10, RZ, RZ, -R10 ;  /* 0x000000ffff0ae224 */ /* 0x000fe200078e0a0a */
[----:B------:R-:W-:Y:S01]  /*0ef0*/  ISETP.GT.U32.AND P6, PT, R3, R18, PT ;  /* 0x000000120300720c */ /* 0x000fe20003fc4070 */
[--C-:B------:R-:W-:Y:S01]  /*0f00*/  @!P2 IMAD.IADD R14, R14, 0x1, -R3.reuse ;  /* 0x000000010e0ea824 */ /* 0x100fe200078e0a03 */
[----:B------:R-:W-:Y:S01]  /*0f10*/  ISETP.GE.AND P2, PT, R21, RZ, PT ;  /* 0x000000ff1500720c */ /* 0x000fe20003f46270 */
[----:B------:R-:W-:Y:S01]  /*0f20*/  @!P3 IMAD.IADD R16, R16, 0x1, -R3 ;  /* 0x000000011010b824 */ /* 0x000fe200078e0a03 */
[----:B------:R-:W-:Y:S01]  /*0f30*/  ISETP.GT.U32.AND P3, PT, R3, R22, PT ;  /* 0x000000160300720c */ /* 0x000fe20003f64070 */
[----:B------:R-:W-:-:S02]  /*0f40*/  VIADD R21, R0, 0x13 ;  /* 0x0000001300157836 */ /* 0x000fc40000000000 */
[----:B------:R-:W-:-:S03]  /*0f50*/  IMAD.HI.U32 R15, R4, R20, RZ ;  /* 0x00000014040f7227 */ /* 0x000fc600078e00ff */
[----:B------:R-:W-:Y:S01]  /*0f60*/  IABS R24, R21 ;  /* 0x0000001500187213 */ /* 0x000fe20000000000 */
[----:B------:R-:W-:Y:S02]  /*0f70*/  IMAD.MOV R15, RZ, RZ, -R15 ;  /* 0x000000ffff0f7224 */ /* 0x000fe400078e0a0f */
[----:B------:R-:W-:Y:S01]  /*0f80*/  @!P5 IMAD.MOV R14, RZ, RZ, -R14 ;  /* 0x000000ffff0ed224 */ /* 0x000fe200078e0a0e */
[----:B------:R-:W-:Y:S01]  /*0f90*/  ISETP.GE.AND P5, PT, R25, RZ, PT ;  /* 0x000000ff1900720c */ /* 0x000fe20003fa6270 */
[----:B------:R-:W-:Y:S02]  /*0fa0*/  IMAD R20, R3, R15, R20 ;  /* 0x0000000f03147224 */ /* 0x000fe400078e0214 */
[----:B------:R-:W-:Y:S02]  /*0fb0*/  VIADD R25, R0, 0x11 ;  /* 0x0000001100197836 */ /* 0x000fe40000000000 */
[----:B------:R-:W-:-:S03]  /*0fc0*/  IMAD.HI.U32 R15, R4, R24, RZ ;  /* 0x00000018040f7227 */ /* 0x000fc600078e00ff */
[----:B------:R-:W-:Y:S01]  /*0fd0*/  IABS R30, R25 ;  /* 0x00000019001e7213 */ /* 0x000fe20000000000 */
[----:B------:R-:W-:Y:S01]  /*0fe0*/  @!P0 IMAD.MOV R8, RZ, RZ, -R8 ;  /* 0x000000ffff088224 */ /* 0x000fe200078e0a08 */
[C---:B------:R-:W-:Y:S01]  /*0ff0*/  ISETP.GT.U32.AND P0, PT, R3.reuse, R13, PT ;  /* 0x0000000d0300720c */ /* 0x040fe20003f04070 */
[--C-:B------:R-:W-:Y:S02]  /*1000*/  @!P6 IMAD.IADD R18, R18, 0x1, -R3.reuse ;  /* 0x000000011212e824 */ /* 0x100fe400078e0a03 */
[----:B------:R-:W-:Y:S02]  /*1010*/  @!P3 IMAD.IADD R22, R22, 0x1, -R3 ;  /* 0x000000011616b824 */ /* 0x000fe400078e0a03 */
[----:B------:R-:W-:Y:S01]  /*1020*/  IMAD.MOV R15, RZ, RZ, -R15 ;  /* 0x000000ffff0f7224 */ /* 0x000fe200078e0a0f */
[C---:B------:R-:W-:Y:S01]  /*1030*/  ISETP.GT.U32.AND P6, PT, R3.reuse, R18, PT ;  /* 0x000000120300720c */ /* 0x040fe20003fc4070 */
[----:B------:R-:W-:Y:S01]  /*1040*/  @!P4 IMAD.MOV R16, RZ, RZ, -R16 ;  /* 0x000000ffff10c224 */ /* 0x000fe200078e0a10 */
[C---:B------:R-:W-:Y:S01]  /*1050*/  ISETP.GT.U32.AND P3, PT, R3.reuse, R22, PT ;  /* 0x000000160300720c */ /* 0x040fe20003f64070 */
[----:B------:R-:W-:-:S02]  /*1060*/  IMAD R24, R3, R15, R24 ;  /* 0x0000000f03187224 */ /* 0x000fc400078e0218 */
[----:B------:R-:W-:-:S03]  /*1070*/  IMAD.HI.U32 R15, R4, R30, RZ ;  /* 0x0000001e040f7227 */ /* 0x000fc600078e00ff */
[----:B------:R-:W-:Y:S01]  /*1080*/  ISETP.GT.U32.AND P4, PT, R3, R24, PT ;  /* 0x000000180300720c */ /* 0x000fe20003f84070 */
[----:B------:R-:W-:Y:S02]  /*1090*/  IMAD.MOV R15, RZ, RZ, -R15 ;  /* 0x000000ffff0f7224 */ /* 0x000fe400078e0a0f */
[--C-:B------:R-:W-:Y:S01]  /*10a0*/  @!P0 IMAD.IADD R13, R13, 0x1, -R3.reuse ;  /* 0x000000010d0d8824 */ /* 0x100fe200078e0a03 */
[----:B------:R-:W-:Y:S01]  /*10b0*/  ISETP.GE.AND P0, PT, R23, RZ, PT ;  /* 0x000000ff1700720c */ /* 0x000fe20003f06270 */
[----:B------:R-:W-:Y:S02]  /*10c0*/  IMAD R30, R3, R15, R30 ;  /* 0x0000000f031e7224 */ /* 0x000fe400078e021e */
[--C-:B------:R-:W-:Y:S01]  /*10d0*/  @!P6 IMAD.IADD R18, R18, 0x1, -R3.reuse ;  /* 0x000000011212e824 */ /* 0x100fe200078e0a03 */
[----:B------:R-:W-:Y:S01]  /*10e0*/  ISETP.GE.AND P6, PT, R21, RZ, PT ;  /* 0x000000ff1500720c */ /* 0x000fe20003fc6270 */
[----:B------:R-:W-:Y:S01]  /*10f0*/  @!P3 IMAD.IADD R22, R22, 0x1, -R3 ;  /* 0x000000011616b824 */ /* 0x000fe200078e0a03 */
[----:B------:R-:W-:Y:S01]  /*1100*/  ISETP.GT.U32.AND P3, PT, R3, R30, PT ;  /* 0x0000001e0300720c */ /* 0x000fe20003f64070 */
[----:B------:R-:W-:-:S02]  /*1110*/  VIADD R21, R0, 0x10 ;  /* 0x0000001000157836 */ /* 0x000fc40000000000 */
[----:B------:R-:W-:Y:S02]  /*1120*/  VIADD R23, R0, 0x12 ;  /* 0x0000001200177836 */ /* 0x000fe40000000000 */
[----:B------:R-:W-:Y:S01]  /*1130*/  @!P1 IMAD.MOV R13, RZ, RZ, -R13 ;  /* 0x000000ffff0d9224 */ /* 0x000fe200078e0a0d */
[----:B------:R-:W-:Y:S01]  /*1140*/  IABS R34, R21 ;  /* 0x0000001500227213 */ /* 0x000fe20000000000 */
[----:B------:R-:W-:Y:S01]  /*1150*/  @!P0 IMAD.MOV R18, RZ, RZ, -R18 ;  /* 0x000000ffff128224 */ /* 0x000fe200078e0a12 */
[----:B------:R-:W-:Y:S01]  /*1160*/  IABS R28, R23 ;  /* 0x00000017001c7213 */ /* 0x000fe20000000000 */
[----:B------:R-:W-:Y:S01]  /*1170*/  @!P4 IMAD.IADD R24, R24, 0x1, -R3 ;  /* 0x000000011818c824 */ /* 0x000fe200078e0a03 */
[----:B------:R-:W-:Y:S01]  /*1180*/  ISETP.GE.AND P0, PT, R23, RZ, PT ;  /* 0x000000ff1700720c */ /* 0x000fe20003f06270 */
[----:B------:R-:W-:Y:S01]  /*1190*/  VIADD R23, R0, 0xf ;  /* 0x0000000f00177836 */ /* 0x000fe20000000000 */
[C---:B------:R-:W-:Y:S01]  /*11a0*/  ISETP.GT.U32.AND P1, PT, R3.reuse, R20, PT ;  /* 0x000000140300720c */ /* 0x040fe20003f24070 */
[----:B------:R-:W-:Y:S01]  /*11b0*/  IMAD.HI.U32 R15, R4, R34, RZ ;  /* 0x00000022040f7227 */ /* 0x000fe200078e00ff */
[----:B------:R-:W-:-:S02]  /*11c0*/  ISETP.GT.U32.AND P4, PT, R3, R24, PT ;  /* 0x000000180300720c */ /* 0x000fc40003f84070 */
[----:B------:R-:W-:Y:S01]  /*11d0*/  IABS R36, R23 ;  /* 0x0000001700247213 */ /* 0x000fe20000000000 */
[----:B------:R-:W-:Y:S02]  /*11e0*/  @!P3 IMAD.IADD R30, R30, 0x1, -R3 ;  /* 0x000000011e1eb824 */ /* 0x000fe400078e0a03 */
[----:B------:R-:W-:Y:S02]  /*11f0*/  IMAD.MOV R15, RZ, RZ, -R15 ;  /* 0x000000ffff0f7224 */ /* 0x000fe400078e0a0f */
[----:B------:R-:W-:Y:S01]  /*1200*/  IMAD.HI.U32 R17, R4, R28, RZ ;  /* 0x0000001c04117227 */ /* 0x000fe200078e00ff */
[----:B------:R-:W-:-:S03]  /*1210*/  ISETP.GT.U32.AND P3, PT, R3, R30, PT ;  /* 0x0000001e0300720c */ /* 0x000fc60003f64070 */
[----:B------:R-:W-:Y:S02]  /*1220*/  IMAD R34, R3, R15, R34 ;  /* 0x0000000f03227224 */ /* 0x000fe400078e0222 */
[----:B------:R-:W-:-:S04]  /*1230*/  IMAD.HI.U32 R15, R4, R36, RZ ;  /* 0x00000024040f7227 */ /* 0x000fc800078e00ff */
[----:B------:R-:W-:Y:S02]  /*1240*/  IMAD.MOV R15, RZ, RZ, -R15 ;  /* 0x000000ffff0f7224 */ /* 0x000fe400078e0a0f */
[--C-:B------:R-:W-:Y:S02]  /*1250*/  @!P1 IMAD.IADD R20, R20, 0x1, -R3.reuse ;  /* 0x0000000114149824 */ /* 0x100fe400078e0a03 */
[C---:B------:R-:W-:Y:S02]  /*1260*/  IMAD R36, R3.reuse, R15, R36 ;  /* 0x0000000f03247224 */ /* 0x040fe400078e0224 */
[----:B------:R-:W-:Y:S01]  /*1270*/  @!P3 IMAD.IADD R30, R30, 0x1, -R3 ;  /* 0x000000011e1eb824 */ /* 0x000fe200078e0a03 */
[C---:B------:R-:W-:Y:S01]  /*1280*/  ISETP.GT.U32.AND P1, PT, R3.reuse, R20, PT ;  /* 0x000000140300720c */ /* 0x040fe20003f24070 */
[----:B------:R-:W-:Y:S01]  /*1290*/  IMAD.MOV R17, RZ, RZ, -R17 ;  /* 0x000000ffff117224 */ /* 0x000fe200078e0a11 */
[----:B------:R-:W-:Y:S01]  /*12a0*/  ISETP.GT.U32.AND P3, PT, R3, R36, PT ;  /* 0x000000240300720c */ /* 0x000fe20003f64070 */
[----:B------:R-:W-:-:S02]  /*12b0*/  VIADD R15, R0, 0xd ;  /* 0x0000000d000f7836 */ /* 0x000fc40000000000 */
[----:B------:R-:W-:Y:S02]  /*12c0*/  IMAD R28, R3, R17, R28 ;  /* 0x00000011031c7224 */ /* 0x000fe400078e021c */
[----:B------:R-:W-:Y:S01]  /*12d0*/  IMAD.HI.U32 R17, R4, R38, RZ ;  /* 0x0000002604117227 */ /* 0x000fe200078e00ff */
[----:B------:R-:W-:-:S03]  /*12e0*/  IABS R40, R15 ;  /* 0x0000000f00287213 */ /* 0x000fc60000000000 */
[----:B------:R-:W-:Y:S02]  /*12f0*/  IMAD.MOV R17, RZ, RZ, -R17 ;  /* 0x000000ffff117224 */ /* 0x000fe400078e0a11 */
[--C-:B------:R-:W-:Y:S01]  /*1300*/  @!P1 IMAD.IADD R20, R20, 0x1, -R3.reuse ;  /* 0x0000000114149824 */ /* 0x100fe200078e0a03 */
[C---:B------:R-:W-:Y:S01]  /*1310*/  ISETP.GT.U32.AND P1, PT, R3.reuse, R28, PT ;  /* 0x0000001c0300720c */ /* 0x040fe20003f24070 */
[--C-:B------:R-:W-:Y:S02]  /*1320*/  @!P3 IMAD.IADD R36, R36, 0x1, -R3.reuse ;  /* 0x000000012424b824 */ /* 0x100fe400078e0a03 */
[C---:B------:R-:W-:Y:S02]  /*1330*/  IMAD R38, R3.reuse, R17, R38 ;  /* 0x0000001103267224 */ /* 0x040fe400078e0226 */
[----:B------:R-:W-:Y:S01]  /*1340*/  @!P2 IMAD.MOV R20, RZ, RZ, -R20 ;  /* 0x000000ffff14a224 */ /* 0x000fe200078e0a14 */
[C---:B------:R-:W-:Y:S01]  /*1350*/  ISETP.GT.U32.AND P3, PT, R3.reuse, R36, PT ;  /* 0x000000240300720c */ /* 0x040fe20003f64070 */
[----:B------:R-:W-:Y:S01]  /*1360*/  @!P4 IMAD.IADD R24, R24, 0x1, -R3 ;  /* 0x000000011818c824 */ /* 0x000fe200078e0a03 */
[----:B------:R-:W-:Y:S01]  /*1370*/  ISETP.GT.U32.AND P4, PT, R3, R34, PT ;  /* 0x000000220300720c */ /* 0x000fe20003f84070 */
[----:B------:R-:W-:-:S02]  /*1380*/  VIADD R17, R0, 0xc ;  /* 0x0000000c00117836 */ /* 0x000fc40000000000 */
[----:B------:R-:W-:Y:S01]  /*1390*/  @!P5 IMAD.MOV R22, RZ, RZ, -R22 ;  /* 0x000000ffff16d224 */ /* 0x000fe200078e0a16 */
[----:B------:R-:W-:Y:S01]  /*13a0*/  ISETP.GE.AND P5, PT, R21, RZ, PT ;  /* 0x000000ff1500720c */ /* 0x000fe20003fa6270 */
[--C-:B------:R-:W-:Y:S01]  /*13b0*/  @!P1 IMAD.IADD R28, R28, 0x1, -R3.reuse ;  /* 0x000000011c1c9824 */ /* 0x100fe200078e0a03 */
[----:B------:R-:W-:Y:S01]  /*13c0*/  ISETP.GE.AND P1, PT, R25, RZ, PT ;  /* 0x000000ff1900720c */ /* 0x000fe20003f26270 */
[----:B------:R-:W-:Y:S01]  /*13d0*/  VIADD R21, R0, 0xb ;  /* 0x0000000b00157836 */ /* 0x000fe20000000000 */
[----:B------:R-:W-:Y:S01]  /*13e0*/  IABS R42, R17 ;  /* 0x00000011002a7213 */ /* 0x000fe20000000000 */
[----:B------:R-:W-:Y:S01]  /*13f0*/  IMAD.HI.U32 R25, R4, R48, RZ ;  /* 0x0000003004197227 */ /* 0x000fe200078e00ff */
[C---:B------:R-:W-:Y:S02]  /*1400*/  ISETP.GT.U32.AND P2, PT, R3.reuse, R28, PT ;  /* 0x0000001c0300720c */ /* 0x040fe40003f44070 */
[----:B------:R-:W-:Y:S01]  /*1410*/  IABS R44, R21 ;  /* 0x00000015002c7213 */ /* 0x000fe20000000000 */
[--C-:B------:R-:W-:Y:S01]  /*1420*/  @!P3 IMAD.IADD R36, R36, 0x1, -R3.reuse ;  /* 0x000000012424b824 */ /* 0x100fe200078e0a03 */
[----:B------:R-:W-:Y:S01]  /*1430*/  ISETP.GT.U32.AND P3, PT, R3, R38, PT ;  /* 0x000000260300720c */ /* 0x000fe20003f64070 */
[----:B------:R-:W-:-:S02]  /*1440*/  @!P4 IMAD.IADD R34, R34, 0x1, -R3 ;  /* 0x000000012222c824 */ /* 0x000fc400078e0a03 */
[----:B------:R-:W-:Y:S02]  /*1450*/  IMAD.MOV R25, RZ, RZ, -R25 ;  /* 0x000000ffff197224 */ /* 0x000fe400078e0a19 */
[----:B------:R-:W-:Y:S01]  /*1460*/  @!P1 IMAD.MOV R30, RZ, RZ, -R30 ;  /* 0x000000ffff1e9224 */ /* 0x000fe200078e0a1e */
[----:B------:R-:W-:Y:S01]  /*1470*/  ISETP.GE.AND P1, PT, R17, RZ, PT ;  /* 0x000000ff1100720c */ /* 0x000fe20003f26270 */
[----:B------:R-:W-:Y:S01]  /*1480*/  IMAD.HI.U32 R17, R4, R42, RZ ;  /* 0x0000002a04117227 */ /* 0x000fe200078e00ff */
[----:B------:R-:W-:-:S03]  /*1490*/  ISETP.GT.U32.AND P4, PT, R3, R34, PT ;  /* 0x000000220300720c */ /* 0x000fc60003f84070 */
[--C-:B------:R-:W-:Y:S01]  /*14a0*/  @!P2 IMAD.IADD R28, R28, 0x1, -R3.reuse ;  /* 0x000000011c1ca824 */ /* 0x100fe200078e0a03 */
[----:B------:R-:W-:Y:S01]  /*14b0*/  ISETP.GE.AND P2, PT, R27, RZ, PT ;  /* 0x000000ff1b00720c */ /* 0x000fe20003f46270 */
[----:B------:R-:W-:Y:S02]  /*14c0*/  @!P3 IMAD.IADD R38, R38, 0x1, -R3 ;  /* 0x000000012626b824 */ /* 0x000fe400078e0a03 */
[----:B------:R-:W-:Y:S01]  /*14d0*/  @!P0 IMAD.MOV R28, RZ, RZ, -R28 ;  /* 0x000000ffff1c8224 */ /* 0x000fe200078e0a1c */
[----:B------:R-:W-:Y:S01]  /*14e0*/  ISETP.GE.AND P0, PT, R15, RZ, PT ;  /* 0x000000ff0f00720c */ /* 0x000fe20003f06270 */
[----:B------:R-:W-:Y:S01]  /*14f0*/  IMAD.HI.U32 R15, R4, R40, RZ ;  /* 0x00000028040f7227 */ /* 0x000fe200078e00ff */
[----:B------:R-:W-:-:S03]  /*1500*/  ISETP.GT.U32.AND P3, PT, R3, R38, PT ;  /* 0x000000260300720c */ /* 0x000fc60003f64070 */
[----:B------:R-:W-:Y:S02]  /*1510*/  IMAD.MOV R15, RZ, RZ, -R15 ;  /* 0x000000ffff0f7224 */ /* 0x000fe400078e0a0f */
[----:B------:R-:W-:Y:S02]  /*1520*/  IMAD.MOV R17, RZ, RZ, -R17 ;  /* 0x000000ffff117224 */ /* 0x000fe400078e0a11 */
[C---:B------:R-:W-:Y:S02]  /*1530*/  IMAD R40, R3.reuse, R15, R40 ;  /* 0x0000000f03287224 */ /* 0x040fe400078e0228 */
[C---:B------:R-:W-:Y:S02]  /*1540*/  IMAD R42, R3.reuse, R17, R42 ;  /* 0x00000011032a7224 */ /* 0x040fe400078e022a */
[----:B------:R-:W-:Y:S02]  /*1550*/  VIADD R27, R0, 0xa ;  /* 0x0000000a001b7836 */ /* 0x000fe40000000000 */
[--C-:B------:R-:W-:Y:S01]  /*1560*/  @!P3 IMAD.IADD R38, R38, 0x1, -R3.reuse ;  /* 0x000000012626b824 */ /* 0x100fe200078e0a03 */
[----:B------:R-:W-:Y:S01]  /*1570*/  ISETP.GT.U32.AND P3, PT, R3, R40, PT ;  /* 0x000000280300720c */ /* 0x000fe20003f64070 */
[----:B------:R-:W-:Y:S01]  /*1580*/  @!P6 IMAD.MOV R24, RZ, RZ, -R24 ;  /* 0x000000ffff18e224 */ /* 0x000fe200078e0a18 */
[----:B------:R-:W-:Y:S01]  /*1590*/  ISETP.GE.AND P6, PT, R23, RZ, PT ;  /* 0x000000ff1700720c */ /* 0x000fe20003fc6270 */
[----:B------:R-:W-:Y:S01]  /*15a0*/  @!P4 IMAD.IADD R34, R34, 0x1, -R3 ;  /* 0x000000012222c824 */ /* 0x000fe200078e0a03 */
[----:B------:R-:W-:Y:S01]  /*15b0*/  ISETP.GE.AND P4, PT, R21, RZ, PT ;  /* 0x000000ff1500720c */ /* 0x000fe20003f86270 */
[----:B------:R-:W-:Y:S01]  /*15c0*/  IMAD R48, R3, R25, R48 ;  /* 0x0000001903307224 */ /* 0x000fe200078e0230 */
[----:B------:R-:W-:Y:S01]  /*15d0*/  IABS R46, R27 ;  /* 0x0000001b002e7213 */ /* 0x000fe20000000000 */
[----:B------:R-:W-:-:S04]  /*15e0*/  IMAD.HI.U32 R21, R4, R44, RZ ;  /* 0x0000002c04157227 */ /* 0x000fc800078e00ff */
[----:B------:R-:W-:Y:S02]  /*15f0*/  VIADD R25, R0, 0x8 ;  /* 0x0000000800197836 */ /* 0x000fe40000000000 */
[----:B------:R-:W-:Y:S01]  /*1600*/  @!P3 IMAD.IADD R40, R40, 0x1, -R3 ;  /* 0x000000012828b824 */ /* 0x000fe200078e0a03 */
[----:B------:R-:W-:Y:S01]  /*1610*/  ISETP.GT.U32.AND P3, PT, R3, R42, PT ;  /* 0x0000002a0300720c */ /* 0x000fe20003f64070 */
[----:B------:R-:W-:Y:S01]  /*1620*/  IMAD.MOV R21, RZ, RZ, -R21 ;  /* 0x000000ffff157224 */ /* 0x000fe200078e0a15 */
[----:B------:R-:W-:Y:S01]  /*1630*/  IABS R50, R25 ;  /* 0x0000001900327213 */ /* 0x000fe20000000000 */
[----:B------:R-:W-:-:S04]  /*1640*/  IMAD.HI.U32 R23, R4, R46, RZ ;  /* 0x0000002e04177227 */ /* 0x000fc800078e00ff */
[----:B------:R-:W-:Y:S02]  /*1650*/  IMAD R44, R3, R21, R44 ;  /* 0x00000015032c7224 */ /* 0x000fe400078e022c */
[----:B------:R-:W-:Y:S02]  /*1660*/  IMAD.MOV R23, RZ, RZ, -R23 ;  /* 0x000000ffff177224 */ /* 0x000fe400078e0a17 */
[----:B------:R-:W-:-:S04]  /*1670*/  IMAD.HI.U32 R15, R4, R50, RZ ;  /* 0x00000032040f7227 */ /* 0x000fc800078e00ff */
[----:B------:R-:W-:Y:S02]  /*1680*/  @!P3 IMAD.IADD R42, R42, 0x1, -R3 ;  /* 0x000000012a2ab824 */ /* 0x000fe400078e0a03 */
[----:B------:R-:W-:Y:S01]  /*1690*/  @!P5 IMAD.MOV R34, RZ, RZ, -R34 ;  /* 0x000000ffff22d224 */ /* 0x000fe200078e0a22 */
[C---:B------:R-:W-:Y:S01]  /*16a0*/  ISETP.GT.U32.AND P5, PT, R3.reuse, R40, PT ;  /* 0x000000280300720c */ /* 0x040fe20003fa4070 */
[----:B------:R-:W-:Y:S01]  /*16b0*/  @!P6 IMAD.MOV R36, RZ, RZ, -R36 ;  /* 0x000000ffff24e224 */ /* 0x000fe200078e0a24 */
[C---:B------:R-:W-:Y:S01]  /*16c0*/  ISETP.GT.U32.AND P3, PT, R3.reuse, R42, PT ;  /* 0x0000002a0300720c */ /* 0x040fe20003f64070 */
[C---:B------:R-:W-:Y:S01]  /*16d0*/  IMAD R46, R3.reuse, R23, R46 ;  /* 0x00000017032e7224 */ /* 0x040fe200078e022e */
[----:B------:R-:W-:Y:S01]  /*16e0*/  ISETP.GT.U32.AND P6, PT, R3, R44, PT ;  /* 0x0000002c0300720c */ /* 0x000fe20003fc4070 */
[----:B------:R-:W-:-:S04]  /*16f0*/  IMAD.HI.U32 R17, R4, R52, RZ ;  /* 0x0000003404117227 */ /* 0x000fc800078e00ff */
[----:B------:R-:W-:Y:S02]  /*1700*/  IMAD.MOV R23, RZ, RZ, -R15 ;  /* 0x000000ffff177224 */ /* 0x000fe400078e0a0f */
[----:B------:R-:W-:Y:S02]  /*1710*/  IMAD.MOV R17, RZ, RZ, -R17 ;  /* 0x000000ffff117224 */ /* 0x000fe400078e0a11 */
[C---:B------:R-:W-:Y:S02]  /*1720*/  IMAD R50, R3.reuse, R23, R50 ;  /* 0x0000001703327224 */ /* 0x040fe400078e0232 */
[C---:B------:R-:W-:Y:S02]  /*1730*/  IMAD R52, R3.reuse, R17, R52 ;  /* 0x0000001103347224 */ /* 0x040fe400078e0234 */
[----:B------:R-:W-:Y:S01]  /*1740*/  @!P3 IMAD.IADD R42, R42, 0x1, -R3 ;  /* 0x000000012a2ab824 */ /* 0x000fe200078e0a03 */
[C---:B------:R-:W-:Y:S01]  /*1750*/  ISETP.GT.U32.AND P3, PT, R3.reuse, R50, PT ;  /* 0x000000320300720c */ /* 0x040fe20003f64070 */
[----:B------:R-:W-:Y:S01]  /*1760*/  @!P2 IMAD.MOV R38, RZ, RZ, -R38 ;  /* 0x000000ffff26a224 */ /* 0x000fe200078e0a26 */
[----:B------:R-:W-:Y:S01]  /*1770*/  ISETP.GT.U32.AND P2, PT, R3, R46, PT ;  /* 0x0000002e0300720c */ /* 0x000fe20003f44070 */
[----:B------:R-:W-:-:S04]  /*1780*/  IMAD.HI.U32 R21, R4, R54, RZ ;  /* 0x0000003604157227 */ /* 0x000fc800078e00ff */
[--C-:B------:R-:W-:Y:S01]  /*1790*/  @!P5 IMAD.IADD R40, R40, 0x1, -R3.reuse ;  /* 0x000000012828d824 */ /* 0x100fe200078e0a03 */
[C---:B------:R-:W-:Y:S01]  /*17a0*/  ISETP.GT.U32.AND P5, PT, R3.reuse, R48, PT ;  /* 0x000000300300720c */ /* 0x040fe20003fa4070 */
[----:B------:R-:W-:Y:S01]  /*17b0*/  @!P6 IMAD.IADD R44, R44, 0x1, -R3 ;  /* 0x000000012c2ce824 */ /* 0x000fe200078e0a03 */
[----:B------:R-:W-:Y:S01]  /*17c0*/  ISETP.GT.U32.AND P6, PT, R3, R52, PT ;  /* 0x000000340300720c */ /* 0x000fe20003fc4070 */
[----:B------:R-:W-:Y:S02]  /*17d0*/  IMAD.MOV R21, RZ, RZ, -R21 ;  /* 0x000000ffff157224 */ /* 0x000fe400078e0a15 */
[----:B------:R-:W-:Y:S02]  /*17e0*/  VIADD R23, R0, 0x2 ;  /* 0x0000000200177836 */ /* 0x000fe40000000000 */
[----:B------:R-:W-:-:S03]  /*17f0*/  IMAD.HI.U32 R17, R4, R58, RZ ;  /* 0x0000003a04117227 */ /* 0x000fc600078e00ff */
[----:B------:R-:W-:Y:S01]  /*1800*/  IABS R62, R23 ;  /* 0x00000017003e7213 */ /* 0x000fe20000000000 */
[----:B------:R-:W-:Y:S02]  /*1810*/  IMAD R54, R3, R21, R54 ;  /* 0x0000001503367224 */ /* 0x000fe400078e0236 */
[----:B------:R-:W-:Y:S02]  /*1820*/  VIADD R21, R0, 0x3 ;  /* 0x0000000300157836 */ /* 0x000fe40000000000 */
[----:B------:R-:W-:-:S03]  /*1830*/  IMAD.HI.U32 R15, R4, R56, RZ ;  /* 0x00000038040f7227 */ /* 0x000fc600078e00ff */
[----:B------:R-:W-:Y:S01]  /*1840*/  IABS R60, R21 ;  /* 0x00000015003c7213 */ /* 0x000fe20000000000 */
[----:B------:R-:W-:Y:S02]  /*1850*/  @!P3 IMAD.IADD R50, R50, 0x1, -R3 ;  /* 0x000000013232b824 */ /* 0x000fe400078e0a03 */
[----:B------:R-:W-:Y:S02]  /*1860*/  IMAD.MOV R17, RZ, RZ, -R17 ;  /* 0x000000ffff117224 */ /* 0x000fe400078e0a11 */
[----:B------:R-:W-:Y:S01]  /*1870*/  @!P2 IMAD.IADD R46, R46, 0x1, -R3 ;  /* 0x000000012e2ea824 */ /* 0x000fe200078e0a03 */
[C---:B------:R-:W-:Y:S01]  /*1880*/  ISETP.GT.U32.AND P2, PT, R3.reuse, R54, PT ;  /* 0x000000360300720c */ /* 0x040fe20003f44070 */
[----:B------:R-:W-:Y:S02]  /*1890*/  IMAD.MOV R15, RZ, RZ, -R15 ;  /* 0x000000ffff0f7224 */ /* 0x000fe400078e0a0f */
[--C-:B------:R-:W-:Y:S01]  /*18a0*/  @!P5 IMAD.IADD R48, R48, 0x1, -R3.reuse ;  /* 0x000000013030d824 */ /* 0x100fe200078e0a03 */
[C---:B------:R-:W-:Y:S01]  /*18b0*/  ISETP.GT.U32.AND P5, PT, R3.reuse, R44, PT ;  /* 0x0000002c0300720c */ /* 0x040fe20003fa4070 */
[----:B------:R-:W-:Y:S01]  /*18c0*/  @!P6 IMAD.IADD R52, R52, 0x1, -R3 ;  /* 0x000000013434e824 */ /* 0x000fe200078e0a03 */
[C---:B------:R-:W-:Y:S01]  /*18d0*/  ISETP.GT.U32.AND P6, PT, R3.reuse, R50, PT ;  /* 0x000000320300720c */ /* 0x040fe20003fc4070 */
[C---:B------:R-:W-:Y:S01]  /*18e0*/  IMAD R58, R3.reuse, R17, R58 ;  /* 0x00000011033a7224 */ /* 0x040fe200078e023a */
[----:B------:R-:W-:Y:S01]  /*18f0*/  ISETP.GT.U32.AND P3, PT, R3, R46, PT ;  /* 0x0000002e0300720c */ /* 0x000fe20003f64070 */
[----:B------:R-:W-:-:S04]  /*1900*/  IMAD.HI.U32 R17, R4, R62, RZ ;  /* 0x0000003e04117227 */ /* 0x000fc800078e00ff */
[C---:B------:R-:W-:Y:S02]  /*1910*/  IMAD R56, R3.reuse, R15, R56 ;  /* 0x0000000f03387224 */ /* 0x040fe400078e0238 */
[----:B------:R-:W-:Y:S01]  /*1920*/  @!P0 IMAD.MOV R40, RZ, RZ, -R40 ;  /* 0x000000ffff288224 */ /* 0x000fe200078e0a28 */
[----:B------:R-:W-:Y:S01]  /*1930*/  ISETP.GT.U32.AND P0, PT, R3, R48, PT ;  /* 0x000000300300720c */ /* 0x000fe20003f04070 */
[----:B------:R-:W-:-:S04]  /*1940*/  IMAD.HI.U32 R15, R4, R60, RZ ;  /* 0x0000003c040f7227 */ /* 0x000fc800078e00ff */
[----:B------:R-:W-:Y:S02]  /*1950*/  IMAD.MOV R17, RZ, RZ, -R17 ;  /* 0x000000ffff117224 */ /* 0x000fe400078e0a11 */
[----:B------:R-:W-:Y:S02]  /*1960*/  IMAD.MOV R15, RZ, RZ, -R15 ;  /* 0x000000ffff0f7224 */ /* 0x000fe400078e0a0f */
[C---:B------:R-:W-:Y:S01]  /*1970*/  IMAD R62, R3.reuse, R17, R62 ;  /* 0x00000011033e7224 */ /* 0x040fe200078e023e */
[----:B------:R-:W-:Y:S01]  /*1980*/  IABS R17, R0 ;  /* 0x0000000000117213 */ /* 0x000fe20000000000 */
[----:B------:R-:W-:Y:S02]  /*1990*/  @!P2 IMAD.IADD R54, R54, 0x1, -R3 ;  /* 0x000000013636a824 */ /* 0x000fe400078e0a03 */
[----:B------:R-:W-:Y:S01]  /*19a0*/  @!P1 IMAD.MOV R42, RZ, RZ, -R42 ;  /* 0x000000ffff2a9224 */ /* 0x000fe200078e0a2a */
[C---:B------:R-:W-:Y:S01]  /*19b0*/  ISETP.GT.U32.AND P1, PT, R3.reuse, R52, PT ;  /* 0x000000340300720c */ /* 0x040fe20003f24070 */
[C---:B------:R-:W-:Y:S01]  /*19c0*/  IMAD R60, R3.reuse, R15, R60 ;  /* 0x0000000f033c7224 */ /* 0x040fe200078e023c */
[----:B------:R-:W-:Y:S01]  /*19d0*/  ISETP.GT.U32.AND P2, PT, R3, R54, PT ;  /* 0x000000360300720c */ /* 0x000fe20003f44070 */
[----:B------:R-:W-:-:S04]  /*19e0*/  IMAD.HI.U32 R15, R4, R64, RZ ;  /* 0x00000040040f7227 */ /* 0x000fc800078e00ff */
[--C-:B------:R-:W-:Y:S01]  /*19f0*/  @!P6 IMAD.IADD R50, R50, 0x1, -R3.reuse ;  /* 0x000000013232e824 */ /* 0x100fe200078e0a03 */
[C---:B------:R-:W-:Y:S01]  /*1a00*/  ISETP.GT.U32.AND P6, PT, R3.reuse, R62, PT ;  /* 0x0000003e0300720c */ /* 0x040fe20003fc4070 */
[----:B------:R-:W-:Y:S01]  /*1a10*/  @!P5 IMAD.IADD R44, R44, 0x1, -R3 ;  /* 0x000000012c2cd824 */ /* 0x000fe200078e0a03 */
[----:B------:R-:W-:Y:S01]  /*1a20*/  ISETP.GT.U32.AND P5, PT, R3, R56, PT ;  /* 0x000000380300720c */ /* 0x000fe20003fa4070 */
[----:B------:R-:W-:-:S04]  /*1a30*/  IMAD.HI.U32 R4, R4, R17, RZ ;  /* 0x0000001104047227 */ /* 0x000fc800078e00ff */
[----:B------:R-:W-:Y:S01]  /*1a40*/  @!P3 IMAD.IADD R46, R46, 0x1, -R3 ;  /* 0x000000012e2eb824 */ /* 0x000fe200078e0a03 */
[C---:B------:R-:W-:Y:S01]  /*1a50*/  ISETP.GT.U32.AND P3, PT, R3.reuse, R58, PT ;  /* 0x0000003a0300720c */ /* 0x040fe20003f64070 */
[----:B------:R-:W-:Y:S02]  /*1a60*/  IMAD.MOV R15, RZ, RZ, -R15 ;  /* 0x000000ffff0f7224 */ /* 0x000fe400078e0a0f */
[----:B------:R-:W-:Y:S01]  /*1a70*/  @!P0 IMAD.IADD R48, R48, 0x1, -R3 ;  /* 0x0000000130308824 */ /* 0x000fe200078e0a03 */
[C---:B------:R-:W-:Y:S01]  /*1a80*/  ISETP.GT.U32.AND P0, PT, R3.reuse, R60, PT ;  /* 0x0000003c0300720c */ /* 0x040fe20003f04070 */
[----:B------:R-:W-:Y:S02]  /*1a90*/  IMAD.MOV R4, RZ, RZ, -R4 ;  /* 0x000000ffff047224 */ /* 0x000fe400078e0a04 */
[C---:B------:R-:W-:Y:S01]  /*1aa0*/  IMAD R64, R3.reuse, R15, R64 ;  /* 0x0000000f03407224 */ /* 0x040fe200078e0240 */
[----:B------:R-:W-:Y:S01]  /*1ab0*/  SHF.R.S32.HI R15, RZ, 0x1f, R32 ;  /* 0x0000001fff0f7819 */ /* 0x000fe20000011420 */
[----:B------:R-:W-:-:S02]  /*1ac0*/  IMAD R4, R3, R4, R17 ;  /* 0x0000000403047224 */ /* 0x000fc400078e0211 */
[--C-:B------:R-:W-:Y:S01]  /*1ad0*/  @!P1 IMAD.IADD R52, R52, 0x1, -R3.reuse ;  /* 0x0000000134349824 */ /* 0x100fe200078e0a03 */
[C---:B------:R-:W-:Y:S01]  /*1ae0*/  ISETP.GT.U32.AND P1, PT, R3.reuse, R64, PT ;  /* 0x000000400300720c */ /* 0x040fe20003f24070 */
[--C-:B------:R-:W-:Y:S01]  /*1af0*/  @!P6 IMAD.IADD R62, R62, 0x1, -R3.reuse ;  /* 0x000000013e3ee824 */ /* 0x100fe200078e0a03 */
[----:B------:R-:W-:Y:S01]  /*1b00*/  ISETP.GT.U32.AND P6, PT, R3, R4, PT ;  /* 0x000000040300720c */ /* 0x000fe20003fc4070 */
[--C-:B------:R-:W-:Y:S01]  /*1b10*/  @!P2 IMAD.IADD R54, R54, 0x1, -R3.reuse ;  /* 0x000000013636a824 */ /* 0x100fe200078e0a03 */
[----:B------:R-:W-:Y:S01]  /*1b20*/  ISETP.GE.AND P2, PT, R27, RZ, PT ;  /* 0x000000ff1b00720c */ /* 0x000fe20003f46270 */
[--C-:B------:R-:W-:Y:S01]  /*1b30*/  @!P5 IMAD.IADD R56, R56, 0x1, -R3.reuse ;  /* 0x000000013838d824 */ /* 0x100fe200078e0a03 */
[----:B------:R-:W-:Y:S01]  /*1b40*/  ISETP.GE.AND P5, PT, R29, RZ, PT ;  /* 0x000000ff1d00720c */ /* 0x000fe20003fa6270 */
[--C-:B------:R-:W-:Y:S01]  /*1b50*/  @!P3 IMAD.IADD R58, R58, 0x1, -R3.reuse ;  /* 0x000000013a3ab824 */ /* 0x100fe200078e0a03 */
[----:B------:R-:W-:Y:S01]  /*1b60*/  ISETP.GE.AND P3, PT, R25, RZ, PT ;  /* 0x000000ff1900720c */ /* 0x000fe20003f66270 */
[--C-:B------:R-:W-:Y:S01]  /*1b70*/  @!P0 IMAD.IADD R60, R60, 0x1, -R3.reuse ;  /* 0x000000013c3c8824 */ /* 0x100fe200078e0a03 */
[----:B------:R-:W-:Y:S01]  /*1b80*/  ISETP.GE.AND P0, PT, R31, RZ, PT ;  /* 0x000000ff1f00720c */ /* 0x000fe20003f06270 */
[----:B------:R-:W-:Y:S01]  /*1b90*/  @!P4 IMAD.MOV R44, RZ, RZ, -R44 ;  /* 0x000000ffff2cc224 */ /* 0x000fe200078e0a2c */
[----:B------:R-:W0:Y:S01]  /*1ba0*/  LDC R17, c[0x0][0x240] ;  /* 0x00009000ff117b82 */ /* 0x000e220000000800 */
[--C-:B------:R-:W-:Y:S01]  /*1bb0*/  @!P1 IMAD.IADD R64, R64, 0x1, -R3.reuse ;  /* 0x0000000140409824 */ /* 0x100fe200078e0a03 */
[C---:B------:R-:W-:Y:S01]  /*1bc0*/  ISETP.GT.U32.AND P1, PT, R3.reuse, R56, PT ;  /* 0x000000380300720c */ /* 0x040fe20003f24070 */
[--C-:B------:R-:W-:Y:S01]  /*1bd0*/  @!P6 IMAD.IADD R4, R4, 0x1, -R3.reuse ;  /* 0x000000010404e824 */ /* 0x100fe200078e0a03 */
[C---:B------:R-:W-:Y:S01]  /*1be0*/  ISETP.GT.U32.AND P4, PT, R3.reuse, R60, PT ;  /* 0x0000003c0300720c */ /* 0x040fe20003f84070 */
[----:B------:R-:W-:Y:S01]  /*1bf0*/  @!P2 IMAD.MOV R46, RZ, RZ, -R46 ;  /* 0x000000ffff2ea224 */ /* 0x000fe200078e0a2e */
[C---:B------:R-:W-:Y:S01]  /*1c00*/  ISETP.GT.U32.AND P2, PT, R3.reuse, R58, PT ;  /* 0x0000003a0300720c */ /* 0x040fe20003f44070 */
[----:B------:R-:W-:Y:S01]  /*1c10*/  @!P5 IMAD.MOV R48, RZ, RZ, -R48 ;  /* 0x000000ffff30d224 */ /* 0x000fe200078e0a30 */
[C---:B------:R-:W-:Y:S01]  /*1c20*/  ISETP.GT.U32.AND P5, PT, R3.reuse, R62, PT ;  /* 0x0000003e0300720c */ /* 0x040fe20003fa4070 */
[----:B------:R-:W-:Y:S01]  /*1c30*/  @!P3 IMAD.MOV R50, RZ, RZ, -R50 ;  /* 0x000000ffff32b224 */ /* 0x000fe200078e0a32 */
[----:B------:R-:W-:Y:S01]  /*1c40*/  ISETP.GT.U32.AND P3, PT, R3, R64, PT ;  /* 0x000000400300720c */ /* 0x000fe20003f64070 */
[----:B------:R-:W-:Y:S01]  /*1c50*/  @!P0 IMAD.MOV R52, RZ, RZ, -R52 ;  /* 0x000000ffff348224 */ /* 0x000fe200078e0a34 */
[----:B------:R-:W-:Y:S01]  /*1c60*/  ISETP.GE.AND P6, PT, R33, RZ, PT ;  /* 0x000000ff2100720c */ /* 0x000fe20003fc6270 */
[----:B------:R-:W2:Y:S01]  /*1c70*/  LDC R29, c[0x0][0x238] ;  /* 0x00008e00ff1d7b82 */ /* 0x000ea20000000800 */
        /* <DEDUP_REMOVED lines=12> */
[----:B------:R-:W-:Y:S01]  /*1d40*/  ISETP.GE.AND P6, PT, R0, RZ, PT ;  /* 0x000000ff0000720c */ /* 0x000fe20003fc6270 */
[----:B------:R-:W-:Y:S01]  /*1d50*/  @!P0 IMAD.IADD R4, R4, 0x1, -R3 ;  /* 0x0000000104048824 */ /* 0x000fe200078e0a03 */
[----:B------:R-:W-:Y:S01]  /*1d60*/  ISETP.NE.AND P0, PT, R19, RZ, PT ;  /* 0x000000ff1300720c */ /* 0x000fe20003f05270 */
[----:B------:R-:W-:Y:S01]  /*1d70*/  @!P1 IMAD.MOV R56, RZ, RZ, -R56 ;  /* 0x000000ffff389224 */ /* 0x000fe200078e0a38 */
[----:B------:R-:W-:Y:S01]  /*1d80*/  LOP3.LUT R3, RZ, R19, RZ, 0x33, !PT ;  /* 0x00000013ff037212 */ /* 0x000fe200078e33ff */
[----:B------:R-:W-:Y:S01]  /*1d90*/  @!P4 IMAD.MOV R60, RZ, RZ, -R60 ;  /* 0x000000ffff3cc224 */ /* 0x000fe200078e0a3c */
[----:B------:R-:W-:Y:S01]  /*1da0*/  LEA.HI R32, R15, R32, RZ, 0x6 ;  /* 0x000000200f207211 */ /* 0x000fe200078f30ff */
[----:B------:R-:W-:Y:S01]  /*1db0*/  @!P2 IMAD.MOV R58, RZ, RZ, -R58 ;  /* 0x000000ffff3aa224 */ /* 0x000fe200078e0a3a */
[C---:B------:R-:W-:Y:S01]  /*1dc0*/  SEL R5, R3.reuse, R5, !P0 ;  /* 0x0000000503057207 */ /* 0x040fe20004000000 */
[----:B------:R-:W-:Y:S01]  /*1dd0*/  @!P5 IMAD.MOV R62, RZ, RZ, -R62 ;  /* 0x000000ffff3ed224 */ /* 0x000fe200078e0a3e */
[C---:B------:R-:W-:Y:S01]  /*1de0*/  SEL R7, R3.reuse, R7, !P0 ;  /* 0x0000000703077207 */ /* 0x040fe20004000000 */
[----:B------:R-:W-:Y:S01]  /*1df0*/  @!P3 IMAD.MOV R64, RZ, RZ, -R64 ;  /* 0x000000ffff40b224 */ /* 0x000fe200078e0a40 */
[----:B------:R-:W-:Y:S01]  /*1e00*/  SEL R8, R3, R8, !P0 ;  /* 0x0000000803087207 */ /* 0x000fe20004000000 */
[-C--:B0-----:R-:W-:Y:S01]  /*1e10*/  IMAD R5, R5, R17.reuse, RZ ;  /* 0x0000001105057224 */ /* 0x081fe200078e02ff */
[----:B------:R-:W-:Y:S01]  /*1e20*/  SEL R6, R3, R6, !P0 ;  /* 0x0000000603067207 */ /* 0x000fe20004000000 */
[----:B------:R-:W-:Y:S01]  /*1e30*/  IMAD R7, R7, R17, RZ ;  /* 0x0000001107077224 */ /* 0x000fe200078e02ff */
[C---:B------:R-:W-:Y:S01]  /*1e40*/  SEL R9, R3.reuse, R9, !P0 ;  /* 0x0000000903097207 */ /* 0x040fe20004000000 */
[----:B------:R-:W-:Y:S01]  /*1e50*/  @!P6 IMAD.MOV R4, RZ, RZ, -R4 ;  /* 0x000000ffff04e224 */ /* 0x000fe200078e0a04 */
[C---:B------:R-:W-:Y:S01]  /*1e60*/  SEL R10, R3.reuse, R10, !P0 ;  /* 0x0000000a030a7207 */ /* 0x040fe20004000000 */
[----:B------:R-:W-:Y:S01]  /*1e70*/  IMAD R21, R8, R17, RZ ;  /* 0x0000001108157224 */ /* 0x000fe200078e02ff */
[C---:B------:R-:W-:Y:S01]  /*1e80*/  SEL R13, R3.reuse, R13, !P0 ;  /* 0x0000000d030d7207 */ /* 0x040fe20004000000 */
[-C--:B------:R-:W-:Y:S01]  /*1e90*/  IMAD R19, R6, R17.reuse, RZ ;  /* 0x0000001106137224 */ /* 0x080fe200078e02ff */
[----:B------:R-:W-:Y:S01]  /*1ea0*/  SEL R14, R3, R14, !P0 ;  /* 0x0000000e030e7207 */ /* 0x000fe20004000000 */
[-C--:B------:R-:W-:Y:S01]  /*1eb0*/  IMAD R35, R9, R17.reuse, RZ ;  /* 0x0000001109237224 */ /* 0x080fe200078e02ff */
[C---:B------:R-:W-:Y:S01]  /*1ec0*/  SEL R34, R3.reuse, R34, !P0 ;  /* 0x0000002203227207 */ /* 0x040fe20004000000 */
[-C--:B------:R-:W-:Y:S01]  /*1ed0*/  IMAD R10, R10, R17.reuse, RZ ;  /* 0x000000110a0a7224 */ /* 0x080fe200078e02ff */
[----:B------:R-:W-:Y:S01]  /*1ee0*/  SEL R36, R3, R36, !P0 ;  /* 0x0000002403247207 */ /* 0x000fe20004000000 */
[-C--:B------:R-:W-:Y:S01]  /*1ef0*/  IMAD R13, R13, R17.reuse, RZ ;  /* 0x000000110d0d7224 */ /* 0x080fe200078e02ff */
[C---:B------:R-:W-:Y:S01]  /*1f00*/  SEL R16, R3.reuse, R16, !P0 ;  /* 0x0000001003107207 */ /* 0x040fe20004000000 */
[-C--:B------:R-:W-:Y:S01]  /*1f10*/  IMAD R14, R14, R17.reuse, RZ ;  /* 0x000000110e0e7224 */ /* 0x080fe200078e02ff */
[C---:B------:R-:W-:Y:S01]  /*1f20*/  SEL R18, R3.reuse, R18, !P0 ;  /* 0x0000001203127207 */ /* 0x040fe20004000000 */
[----:B------:R-:W-:Y:S01]  /*1f30*/  IMAD R15, R2, UR5, RZ ;  /* 0x00000005020f7c24 */ /* 0x000fe2000f8e02ff */
[C---:B------:R-:W-:Y:S01]  /*1f40*/  SEL R20, R3.reuse, R20, !P0 ;  /* 0x0000001403147207 */ /* 0x040fe20004000000 */
[-C--:B------:R-:W-:Y:S01]  /*1f50*/  IMAD R97, R34, R17.reuse, RZ ;  /* 0x0000001122617224 */ /* 0x080fe200078e02ff */
[C---:B------:R-:W-:Y:S01]  /*1f60*/  SEL R22, R3.reuse, R22, !P0 ;  /* 0x0000001603167207 */ /* 0x040fe20004000000 */
[-C--:B------:R-:W-:Y:S01]  /*1f70*/  IMAD R99, R36, R17.reuse, RZ ;  /* 0x0000001124637224 */ /* 0x080fe200078e02ff */
[----:B------:R-:W-:Y:S01]  /*1f80*/  SEL R24, R3, R24, !P0 ;  /* 0x0000001803187207 */ /* 0x000fe20004000000 */
[-C--:B------:R-:W-:Y:S01]  /*1f90*/  IMAD R16, R16, R17.reuse, RZ ;  /* 0x0000001110107224 */ /* 0x080fe200078e02ff */
[----:B-1----:R-:W-:Y:S01]  /*1fa0*/  LEA R8, P6, R5, R88, 0x1 ;  /* 0x0000005805087211 */ /* 0x002fe200078c08ff */
[-C--:B------:R-:W-:Y:S01]  /*1fb0*/  IMAD R18, R18, R17.reuse, RZ ;  /* 0x0000001112127224 */ /* 0x080fe200078e02ff */
[----:B------:R-:W-:Y:S01]  /*1fc0*/  SEL R28, R3, R28, !P0 ;  /* 0x0000001c031c7207 */ /* 0x000fe20004000000 */
[-C--:B------:R-:W-:Y:S01]  /*1fd0*/  IMAD R20, R20, R17.reuse, RZ ;  /* 0x0000001114147224 */ /* 0x080fe200078e02ff */
[----:B------:R-:W-:Y:S01]  /*1fe0*/  LEA R6, P1, R7, R88, 0x1 ;  /* 0x0000005807067211 */ /* 0x000fe200078208ff */
[-C--:B------:R-:W-:Y:S01]  /*1ff0*/  IMAD R22, R22, R17.reuse, RZ ;  /* 0x0000001116167224 */ /* 0x080fe200078e02ff */
[C---:B------:R-:W-:Y:S01]  /*2000*/  SEL R30, R3.reuse, R30, !P0 ;  /* 0x0000001e031e7207 */ /* 0x040fe20004000000 */
        /* <DEDUP_REMOVED lines=29> */
[----:B------:R-:W-:Y:S01]  /*21e0*/  SEL R3, R3, R4, !P0 ;  /* 0x0000000403037207 */ /* 0x000fe20004000000 */
[----:B------:R-:W-:Y:S01]  /*21f0*/  IMAD R62, R62, R17, RZ ;  /* 0x000000113e3e7224 */ /* 0x000fe200078e02ff */
[----:B------:R-:W-:Y:S01]  /*2200*/  LEA.HI.X.SX32 R9, R5, R89, 0x1, P6 ;  /* 0x0000005905097211 */ /* 0x000fe200030f0eff */
[-C--:B------:R-:W-:Y:S01]  /*2210*/  IMAD R64, R64, R17.reuse, RZ ;  /* 0x0000001140407224 */ /* 0x080fe200078e02ff */
[-C--:B------:R-:W-:Y:S01]  /*2220*/  LEA R4, P2, R19, R88.reuse, 0x1 ;  /* 0x0000005813047211 */ /* 0x080fe200078408ff */
[----:B------:R-:W-:Y:S01]  /*2230*/  IMAD R17, R3, R17, RZ ;  /* 0x0000001103117224 */ /* 0x000fe200078e02ff */
[-C--:B------:R-:W-:Y:S01]  /*2240*/  LEA R2, P3, R21, R88.reuse, 0x1 ;  /* 0x0000005815027211 */ /* 0x080fe200078608ff */
[----:B------:R-:W0:Y:S01]  /*2250*/  LDC R31, c[0x0][0x23c] ;  /* 0x00008f00ff1f7b82 */ /* 0x000e220000000800 */
[-C--:B------:R-:W-:Y:S01]  /*2260*/  LEA R36, P4, R35, R88.reuse, 0x1 ;  /* 0x0000005823247211 */ /* 0x080fe200078808ff */
[----:B------:R-:W-:Y:S01]  /*2270*/  ULDC UR5, c[0x0][0x230] ;  /* 0x00008c0000057ab9 */ /* 0x000fe20000000800 */
[----:B------:R-:W-:-:S02]  /*2280*/  LEA R34, P5, R10, R88, 0x1 ;  /* 0x000000580a227211 */ /* 0x000fc400078a08ff */
[-C--:B------:R-:W-:Y:S02]  /*2290*/  LEA R114, P6, R13, R88.reuse, 0x1 ;  /* 0x000000580d727211 */ /* 0x080fe400078c08ff */
[-C--:B------:R-:W-:Y:S02]  /*22a0*/  LEA.HI.X.SX32 R7, R7, R89.reuse, 0x1, P1 ;  /* 0x0000005907077211 */ /* 0x080fe400008f0eff */
[----:B------:R-:W-:Y:S02]  /*22b0*/  LEA R118, P1, R14, R88, 0x1 ;  /* 0x000000580e767211 */ /* 0x000fe400078208ff */
[-C--:B------:R-:W-:Y:S02]  /*22c0*/  LEA.HI.X.SX32 R5, R19, R89.reuse, 0x1, P2 ;  /* 0x0000005913057211 */ /* 0x080fe400010f0eff */
[-C--:B------:R-:W-:Y:S02]  /*22d0*/  LEA.HI.X.SX32 R3, R21, R89.reuse, 0x1, P3 ;  /* 0x0000005915037211 */ /* 0x080fe400018f0eff */
[----:B------:R-:W-:-:S02]  /*22e0*/  LEA.HI.X.SX32 R35, R35, R89, 0x1, P4 ;  /* 0x0000005923237211 */ /* 0x000fc400020f0eff */
[-C--:B------:R-:W-:Y:S01]  /*22f0*/  LEA.HI.X.SX32 R33, R10, R89.reuse, 0x1, P5 ;  /* 0x000000590a217211 */ /* 0x080fe200028f0eff */
[----:B------:R-:W-:Y:S01]  /*2300*/  IMAD.SHL.U32 R10, R12, 0x2, RZ ;  /* 0x000000020c0a7824 */ /* 0x000fe200078e00ff */
[----:B------:R-:W-:Y:S02]  /*2310*/  LEA.HI.X.SX32 R115, R13, R89, 0x1, P6 ;  /* 0x000000590d737211 */ /* 0x000fe400030f0eff */
[-C--:B------:R-:W-:Y:S02]  /*2320*/  LEA R106, P2, R16, R88.reuse, 0x1 ;  /* 0x00000058106a7211 */ /* 0x080fe400078408ff */
[-C--:B------:R-:W-:Y:S02]  /*2330*/  LEA R116, P3, R18, R88.reuse, 0x1 ;  /* 0x0000005812747211 */ /* 0x080fe400078608ff */
[-C--:B------:R-:W-:Y:S02]  /*2340*/  LEA R120, P4, R20, R88.reuse, 0x1 ;  /* 0x0000005814787211 */ /* 0x080fe400078808ff */
[----:B------:R-:W-:-:S02]  /*2350*/  LEA R110, P5, R22, R88, 0x1 ;  /* 0x00000058166e7211 */ /* 0x000fc400078a08ff */
[-C--:B------:R-:W-:Y:S02]  /*2360*/  LEA R112, P6, R24, R88.reuse, 0x1 ;  /* 0x0000005818707211 */ /* 0x080fe400078c08ff */
[-C--:B------:R-:W-:Y:S02]  /*2370*/  LEA.HI.X.SX32 R107, R14, R89.reuse, 0x1, P1 ;  /* 0x000000590e6b7211 */ /* 0x080fe400008f0eff */
[----:B------:R-:W-:Y:S02]  /*2380*/  LEA R108, P1, R28, R88, 0x1 ;  /* 0x000000581c6c7211 */ /* 0x000fe400078208ff */
[-C--:B------:R-:W-:Y:S02]  /*2390*/  LEA.HI.X.SX32 R37, R16, R89.reuse, 0x1, P2 ;  /* 0x0000005910257211 */ /* 0x080fe400010f0eff */
[-C--:B------:R-:W-:Y:S02]  /*23a0*/  LEA.HI.X.SX32 R117, R18, R89.reuse, 0x1, P3 ;  /* 0x0000005912757211 */ /* 0x080fe400018f0eff */
[----:B------:R-:W-:-:S02]  /*23b0*/  LEA.HI.X.SX32 R121, R20, R89, 0x1, P4 ;  /* 0x0000005914797211 */ /* 0x000fc400020f0eff */
[-C--:B------:R-:W-:Y:S02]  /*23c0*/  LEA.HI.X.SX32 R111, R22, R89.reuse, 0x1, P5 ;  /* 0x00000059166f7211 */ /* 0x080fe400028f0eff */
        /* <DEDUP_REMOVED lines=23> */
[----:B------:R-:W-:Y:S02]  /*2540*/  CS2R R48, SRZ ;  /* 0x0000000000307805 */ /* 0x000fe4000001ff00 */
[-C--:B------:R-:W-:Y:S02]  /*2550*/  LEA.HI.X.SX32 R77, R50, R89.reuse, 0x1, P5 ;  /* 0x00000059324d7211 */ /* 0x080fe400028f0eff */
[----:B------:R-:W-:Y:S02]  /*2560*/  CS2R R50, SRZ ;  /* 0x0000000000327805 */ /* 0x000fe4000001ff00 */
[----:B------:R-:W-:Y:S02]  /*2570*/  LEA.HI.X.SX32 R73, R52, R89, 0x1, P6 ;  /* 0x0000005934497211 */ /* 0x000fe400030f0eff */
[----:B------:R-:W-:Y:S02]  /*2580*/  CS2R R52, SRZ ;  /* 0x0000000000347805 */ /* 0x000fe4000001ff00 */
[----:B------:R-:W-:-:S02]  /*2590*/  LEA R80, P2, R56, R88, 0x1 ;  /* 0x0000005838507211 */ /* 0x000fc400078408ff */
[-C--:B------:R-:W-:Y:S02]  /*25a0*/  LEA R82, P3, R58, R88.reuse, 0x1 ;  /* 0x000000583a527211 */ /* 0x080fe400078608ff */
[-C--:B------:R-:W-:Y:S02]  /*25b0*/  LEA R86, P4, R60, R88.reuse, 0x1 ;  /* 0x000000583c567211 */ /* 0x080fe400078808ff */
[-C--:B------:R-:W-:Y:S02]  /*25c0*/  LEA R70, P5, R62, R88.reuse, 0x1 ;  /* 0x000000583e467211 */ /* 0x080fe400078a08ff */
[----:B------:R-:W-:Y:S02]  /*25d0*/  LEA R68, P6, R64, R88, 0x1 ;  /* 0x0000005840447211 */ /* 0x000fe400078c08ff */
[----:B------:R-:W-:Y:S02]  /*25e0*/  LEA.HI.X.SX32 R79, R54, R89, 0x1, P1 ;  /* 0x00000059364f7211 */ /* 0x000fe400008f0eff */
[----:B------:R-:W-:-:S02]  /*25f0*/  CS2R R54, SRZ ;  /* 0x0000000000367805 */ /* 0x000fc4000001ff00 */
[----:B------:R-:W-:Y:S02]  /*2600*/  LEA R84, P0, R15, UR8, 0x1 ;  /* 0x000000080f547c11 */ /* 0x000fe4000f8008ff */
[----:B------:R-:W-:Y:S02]  /*2610*/  LEA R88, P1, R17, R88, 0x1 ;  /* 0x0000005811587211 */ /* 0x000fe400078208ff */
[-C--:B------:R-:W-:Y:S02]  /*2620*/  LEA.HI.X.SX32 R81, R56, R89.reuse, 0x1, P2 ;  /* 0x0000005938517211 */ /* 0x080fe400010f0eff */
[-C--:B------:R-:W-:Y:S02]  /*2630*/  LEA.HI.X.SX32 R83, R58, R89.reuse, 0x1, P3 ;  /* 0x000000593a537211 */ /* 0x080fe400018f0eff */
[-C--:B------:R-:W-:Y:S02]  /*2640*/  LEA.HI.X.SX32 R87, R60, R89.reuse, 0x1, P4 ;  /* 0x000000593c577211 */ /* 0x080fe400020f0eff */
[----:B------:R-:W-:-:S02]  /*2650*/  LEA.HI.X.SX32 R71, R62, R89, 0x1, P5 ;  /* 0x000000593e477211 */ /* 0x000fc400028f0eff */
[-C--:B------:R-:W-:Y:S02]  /*2660*/  LEA.HI.X.SX32 R69, R64, R89.reuse, 0x1, P6 ;  /* 0x0000005940457211 */ /* 0x080fe400030f0eff */
[----:B------:R-:W-:Y:S02]  /*2670*/  LEA.HI.X.SX32 R89, R17, R89, 0x1, P1 ;  /* 0x0000005911597211 */ /* 0x000fe400008f0eff */
[----:B------:R-:W-:Y:S02]  /*2680*/  LEA.HI.X.SX32 R85, R15, UR9, 0x1, P0 ;  /* 0x000000090f557c11 */ /* 0x000fe400080f0eff */
[C---:B------:R-:W-:Y:S02]  /*2690*/  LOP3.LUT R13, R26.reuse, 0x38, RZ, 0xfc, !PT ;  /* 0x000000381a0d7812 */ /* 0x040fe400078efcff */
[C---:B------:R-:W-:Y:S02]  /*26a0*/  LOP3.LUT R14, R26.reuse, 0x34, RZ, 0xfc, !PT ;  /* 0x000000341a0e7812 */ /* 0x040fe400078efcff */
[C---:B------:R-:W-:Y:S01]  /*26b0*/  LOP3.LUT R15, R26.reuse, 0x30, RZ, 0xfc, !PT ;  /* 0x000000301a0f7812 */ /* 0x040fe200078efcff */
[-C--:B--2---:R-:W-:Y:S01]  /*26c0*/  IMAD R13, R13, R29.reuse, RZ ;  /* 0x0000001d0d0d7224 */ /* 0x084fe200078e02ff */
[----:B------:R-:W-:Y:S01]  /*26d0*/  LOP3.LUT R16, R26, 0x2c, RZ, 0xfc, !PT ;  /* 0x0000002c1a107812 */ /* 0x000fe200078efcff */
[-C--:B------:R-:W-:Y:S01]  /*26e0*/  IMAD R14, R14, R29.reuse, RZ ;  /* 0x0000001d0e0e7224 */ /* 0x080fe200078e02ff */
[C---:B------:R-:W-:Y:S01]  /*26f0*/  LOP3.LUT R17, R26.reuse, 0x28, RZ, 0xfc, !PT ;  /* 0x000000281a117812 */ /* 0x040fe200078efcff */
[-C--:B------:R-:W-:Y:S01]  /*2700*/  IMAD R15, R15, R29.reuse, RZ ;  /* 0x0000001d0f0f7224 */ /* 0x080fe200078e02ff */
        /* <DEDUP_REMOVED lines=18> */
[C---:B------:R-:W-:Y:S01]  /*2830*/  LEA.HI R28, R12.reuse, 0x3c, RZ, 0x1c ;  /* 0x0000003c0c1c7811 */ /* 0x040fe200078fe0ff */
[-C--:B------:R-:W-:Y:S01]  /*2840*/  IMAD R25, R25, R29.reuse, RZ ;  /* 0x0000001d19197224 */ /* 0x080fe200078e02ff */
[----:B------:R-:W-:Y:S01]  /*2850*/  LOP3.LUT R30, R12, 0x3f, RZ, 0xc0, !PT ;  /* 0x0000003f0c1e7812 */ /* 0x000fe200078ec0ff */
[-C--:B------:R-:W-:Y:S01]  /*2860*/  IMAD R26, R26, R29.reuse, RZ ;  /* 0x0000001d1a1a7224 */ /* 0x080fe200078e02ff */
[----:B------:R-:W-:Y:S01]  /*2870*/  SHF.R.S32.HI R32, RZ, 0x6, R32 ;  /* 0x00000006ff207819 */ /* 0x000fe20000011420 */
[----:B------:R-:W-:-:S02]  /*2880*/  IMAD R27, R27, R29, RZ ;  /* 0x0000001d1b1b7224 */ /* 0x000fc400078e02ff */
[----:B------:R-:W-:Y:S02]  /*2890*/  IMAD R28, R28, R29, RZ ;  /* 0x0000001d1c1c7224 */ /* 0x000fe400078e02ff */
[----:B0-----:R-:W-:Y:S02]  /*28a0*/  IMAD R30, R30, R31, RZ ;  /* 0x0000001f1e1e7224 */ /* 0x001fe400078e02ff */
[----:B------:R-:W-:Y:S02]  /*28b0*/  IMAD.SHL.U32 R29, R29, 0x40, RZ ;  /* 0x000000401d1d7824 */ /* 0x000fe400078e00ff */
[----:B------:R-:W-:-:S07]  /*28c0*/  IMAD.SHL.U32 R31, R31, 0x40, RZ ;  /* 0x000000401f1f7824 */ /* 0x000fce00078e00ff */
.L_x_1:
[----:B------:R-:W-:Y:S01]  /*28d0*/  SHF.R.U32.HI R56, RZ, 0x4, R12 ;  /* 0x00000004ff387819 */ /* 0x000fe2000001160c */
[--C-:B------:R-:W-:Y:S01]  /*28e0*/  IMAD.WIDE R42, R28, 0x2, R84.reuse ;  /* 0x000000021c2a7825 */ /* 0x100fe200078e0254 */
[----:B------:R-:W-:Y:S02]  /*28f0*/  LEA.HI R38, R12, 0x3c, RZ, 0x1c ;  /* 0x0000003c0c267811 */ /* 0x000fe400078fe0ff */
[----:B------:R-:W-:Y:S01]  /*2900*/  SGXT.U32 R56, R56, 0x2 ;  /* 0x000000023838781a */ /* 0x000fe20000000000 */
[----:B------:R-:W-:Y:S01]  /*2910*/  IMAD.WIDE R40, R26, 0x2, R84 ;  /* 0x000000021a287825 */ /* 0x000fe200078e0254 */
[----:B------:R-:W-:Y:S02]  /*2920*/  ISETP.GE.AND P1, PT, R38, UR5, PT ;  /* 0x0000000526007c0c */ /* 0x000fe4000bf26270 */
[C---:B------:R-:W-:Y:S02]  /*2930*/  LOP3.LUT R44, R56.reuse, 0x4, RZ, 0xfc, !PT ;  /* 0x00000004382c7812 */ /* 0x040fe400078efcff */
[----:B------:R-:W-:-:S02]  /*2940*/  ISETP.GE.AND P0, PT, R56, UR5, PT ;  /* 0x0000000538007c0c */ /* 0x000fc4000bf06270 */
[----:B------:R-:W-:Y:S02]  /*2950*/  ISETP.GE.AND P2, PT, R44, UR5, PT ;  /* 0x000000052c007c0c */ /* 0x000fe4000bf46270 */
[----:B------:R-:W-:Y:S02]  /*2960*/  PRMT R137, RZ, 0x7610, R137 ;  /* 0x00007610ff897816 */ /* 0x000fe40000000089 */
[C---:B------:R-:W-:Y:S02]  /*2970*/  LOP3.LUT R38, R56.reuse, 0x8, RZ, 0xfc, !PT ;  /* 0x0000000838267812 */ /* 0x040fe400078efcff */
[----:B------:R-:W-:Y:S02]  /*2980*/  LOP3.LUT R39, R56, 0xc, RZ, 0xfc, !PT ;  /* 0x0000000c38277812 */ /* 0x000fe400078efcff */
[----:B------:R-:W-:Y:S01]  /*2990*/  PRMT R62, RZ, 0x7610, R62 ;  /* 0x00007610ff3e7816 */ /* 0x000fe2000000003e */
[----:B------:R0:W2:Y:S01]  /*29a0*/  @!P1 LDG.E.U16 R137, desc[UR6][R42.64] ;  /* 0x000000062a899981 */ /* 0x0000a2000c1e1500 */
[----:B------:R-:W-:-:S02]  /*29b0*/  ISETP.GE.AND P3, PT, R38, UR5, PT ;  /* 0x0000000526007c0c */ /* 0x000fc4000bf66270 */
[----:B------:R-:W-:Y:S01]  /*29c0*/  ISETP.GE.AND P4, PT, R39, UR5, PT ;  /* 0x0000000527007c0c */ /* 0x000fe2000bf86270 */
[----:B------:R-:W-:Y:S01]  /*29d0*/  IMAD.WIDE R38, R27, 0x2, R84 ;  /* 0x000000021b267825 */ /* 0x000fe200078e0254 */
[----:B------:R-:W-:Y:S01]  /*29e0*/  PRMT R144, RZ, 0x7610, R144 ;  /* 0x00007610ff907816 */ /* 0x000fe20000000090 */
[----:B------:R1:W3:Y:S01]  /*29f0*/  @!P0 LDG.E.U16 R62, desc[UR6][R40.64] ;  /* 0x00000006283e8981 */ /* 0x0002e2000c1e1500 */
[C---:B------:R-:W-:Y:S02]  /*2a00*/  LOP3.LUT R44, R56.reuse, 0x10, RZ, 0xfc, !PT ;  /* 0x00000010382c7812 */ /* 0x040fe400078efcff */
[C---:B------:R-:W-:Y:S02]  /*2a10*/  LOP3.LUT R45, R56.reuse, 0x14, RZ, 0xfc, !PT ;  /* 0x00000014382d7812 */ /* 0x040fe400078efcff */
[C---:B0-----:R-:W-:Y:S01]  /*2a20*/  LOP3.LUT R42, R56.reuse, 0x18, RZ, 0xfc, !PT ;  /* 0x00000018382a7812 */ /* 0x041fe200078efcff */
[----:B------:R-:W4:Y:S01]  /*2a30*/  @!P2 LDG.E.U16 R144, desc[UR6][R38.64] ;  /* 0x000000062690a981 */ /* 0x000f22000c1e1500 */
[----:B------:R-:W-:-:S02]  /*2a40*/  LOP3.LUT R43, R56, 0x1c, RZ, 0xfc, !PT ;  /* 0x0000001c382b7812 */ /* 0x000fc400078efcff */
[----:B------:R-:W-:Y:S01]  /*2a50*/  ISETP.GE.AND P5, PT, R44, UR5, PT ;  /* 0x000000052c007c0c */ /* 0x000fe2000bfa6270 */
[--C-:B-1----:R-:W-:Y:S01]  /*2a60*/  IMAD.WIDE R40, R25, 0x2, R84.reuse ;  /* 0x0000000219287825 */ /* 0x102fe200078e0254 */
[----:B------:R-:W-:Y:S02]  /*2a70*/  ISETP.GE.AND P0, PT, R45, UR5, PT ;  /* 0x000000052d007c0c */ /* 0x000fe4000bf06270 */
[----:B------:R-:W-:Y:S01]  /*2a80*/  ISETP.GE.AND P1, PT, R42, UR5, PT ;  /* 0x000000052a007c0c */ /* 0x000fe2000bf26270 */
[----:B------:R-:W-:Y:S01]  /*2a90*/  IMAD.WIDE R44, R24, 0x2, R84 ;  /* 0x00000002182c7825 */ /* 0x000fe200078e0254 */
[----:B------:R-:W-:Y:S02]  /*2aa0*/  PRMT R57, RZ, 0x7610, R57 ;  /* 0x00007610ff397816 */ /* 0x000fe40000000039 */
[----:B------:R-:W-:Y:S02]  /*2ab0*/  PRMT R143, RZ, 0x7610, R143 ;  /* 0x00007610ff8f7816 */ /* 0x000fe4000000008f */
[----:B------:R-:W-:-:S02]  /*2ac0*/  ISETP.GE.AND P2, PT, R43, UR5, PT ;  /* 0x000000052b007c0c */ /* 0x000fc4000bf46270 */
[C---:B------:R-:W-:Y:S01]  /*2ad0*/  LOP3.LUT R42, R56.reuse, 0x20, RZ, 0xfc, !PT ;  /* 0x00000020382a7812 */ /* 0x040fe200078efcff */
[----:B------:R0:W5:Y:S01]  /*2ae0*/  @!P3 LDG.E.U16 R57, desc[UR6][R40.64] ;  /* 0x000000062839b981 */ /* 0x000162000c1e1500 */
[----:B------:R-:W-:Y:S02]  /*2af0*/  LOP3.LUT R43, R56, 0x24, RZ, 0xfc, !PT ;  /* 0x00000024382b7812 */ /* 0x000fe400078efcff */
[----:B------:R-:W-:Y:S01]  /*2b00*/  ISETP.GE.AND P3, PT, R42, UR5, PT ;  /* 0x000000052a007c0c */ /* 0x000fe2000bf66270 */
[----:B------:R1:W2:Y:S01]  /*2b10*/  @!P4 LDG.E.U16 R143, desc[UR6][R44.64] ;  /* 0x000000062c8fc981 */ /* 0x0002a2000c1e1500 */
[----:B------:R-:W-:Y:S01]  /*2b20*/  ISETP.GE.AND P4, PT, R43, UR5, PT ;  /* 0x000000052b007c0c */ /* 0x000fe2000bf86270 */
[----:B------:R-:W-:Y:S01]  /*2b30*/  IMAD.WIDE R42, R21, 0x2, R84 ;  /* 0x00000002152a7825 */ /* 0x000fe200078e0254 */
[----:B------:R-:W-:Y:S02]  /*2b40*/  PRMT R123, RZ, 0x7610, R123 ;  /* 0x00007610ff7b7816 */ /* 0x000fe4000000007b */
[----:B------:R-:W-:Y:S01]  /*2b50*/  PRMT R63, RZ, 0x7610, R63 ;  /* 0x00007610ff3f7816 */ /* 0x000fe2000000003f */
[----:B------:R-:W-:Y:S01]  /*2b60*/  IMAD.WIDE R46, R23, 0x2, R84 ;  /* 0x00000002172e7825 */ /* 0x000fe200078e0254 */
[----:B0-----:R-:W-:-:S02]  /*2b70*/  LOP3.LUT R40, R56, 0x30, RZ, 0xfc, !PT ;  /* 0x0000003038287812 */ /* 0x001fc400078efcff */
[----:B------:R-:W-:Y:S01]  /*2b80*/  LOP3.LUT R58, R56, 0x28, RZ, 0xfc, !PT ;  /* 0x00000028383a7812 */ /* 0x000fe200078efcff */
[----:B------:R-:W4:Y:S01]  /*2b90*/  @!P1 LDG.E.U16 R123, desc[UR6][R42.64] ;  /* 0x000000062a7b9981 */ /* 0x000f22000c1e1500 */
[----:B------:R-:W-:Y:S01]  /*2ba0*/  PRMT R140, RZ, 0x7610, R140 ;  /* 0x00007610ff8c7816 */ /* 0x000fe2000000008c */
[----:B------:R-:W-:Y:S01]  /*2bb0*/  IMAD.WIDE R38, R22, 0x2, R84 ;  /* 0x0000000216267825 */ /* 0x000fe200078e0254 */
[----:B------:R-:W-:Y:S01]  /*2bc0*/  ISETP.GE.AND P1, PT, R40, UR5, PT ;  /* 0x0000000528007c0c */ /* 0x000fe2000bf26270 */
[----:B------:R0:W2:Y:S01]  /*2bd0*/  @!P5 LDG.E.U16 R63, desc[UR6][R46.64] ;  /* 0x000000062e3fd981 */ /* 0x0000a2000c1e1500 */
[----:B------:R-:W-:Y:S01]  /*2be0*/  PRMT R142, RZ, 0x7610, R142 ;  /* 0x00007610ff8e7816 */ /* 0x000fe2000000008e */
[----:B------:R-:W-:Y:S01]  /*2bf0*/  IMAD.WIDE R40, R20, 0x2, R84 ;  /* 0x0000000214287825 */ /* 0x000fe200078e0254 */
[----:B------:R-:W-:Y:S01]  /*2c00*/  PRMT R138, RZ, 0x7610, R138 ;  /* 0x00007610ff8a7816 */ /* 0x000fe2000000008a */
[----:B------:R0:W2:Y:S01]  /*2c10*/  @!P0 LDG.E.U16 R140, desc[UR6][R38.64] ;  /* 0x00000006268c8981 */ /* 0x0000a2000c1e1500 */
[----:B------:R-:W-:-:S02]  /*2c20*/  ISETP.GE.AND P5, PT, R58, UR5, PT ;  /* 0x000000053a007c0c */ /* 0x000fc4000bfa6270 */
[C---:B------:R-:W-:Y:S01]  /*2c30*/  LOP3.LUT R59, R56.reuse, 0x2c, RZ, 0xfc, !PT ;  /* 0x0000002c383b7812 */ /* 0x040fe200078efcff */
[----:B------:R0:W2:Y:S01]  /*2c40*/  @!P2 LDG.E.U16 R142, desc[UR6][R40.64] ;  /* 0x00000006288ea981 */ /* 0x0000a2000c1e1500 */
[C---:B-1----:R-:W-:Y:S01]  /*2c50*/  LOP3.LUT R44, R56.reuse, 0x34, RZ, 0xfc, !PT ;  /* 0x00000034382c7812 */ /* 0x042fe200078efcff */
[--C-:B0-----:R-:W-:Y:S01]  /*2c60*/  IMAD.WIDE R46, R19, 0x2, R84.reuse ;  /* 0x00000002132e7825 */ /* 0x101fe200078e0254 */
[----:B------:R-:W-:Y:S02]  /*2c70*/  LOP3.LUT R56, R56, 0x38, RZ, 0xfc, !PT ;  /* 0x0000003838387812 */ /* 0x000fe400078efcff */
[----:B------:R-:W-:Y:S02]  /*2c80*/  ISETP.GE.AND P0, PT, R59, UR5, PT ;  /* 0x000000053b007c0c */ /* 0x000fe4000bf06270 */
[----:B------:R-:W2:Y:S01]  /*2c90*/  @!P3 LDG.E.U16 R138, desc[UR6][R46.64] ;  /* 0x000000062e8ab981 */ /* 0x000ea2000c1e1500 */
[----:B------:R-:W-:Y:S02]  /*2ca0*/  ISETP.GE.AND P2, PT, R44, UR5, PT ;  /* 0x000000052c007c0c */ /* 0x000fe4000bf46270 */
[----:B------:R-:W-:Y:S01]  /*2cb0*/  ISETP.GE.AND P3, PT, R56, UR5, PT ;  /* 0x0000000538007c0c */ /* 0x000fe2000bf66270 */
[----:B------:R-:W-:Y:S01]  /*2cc0*/  IMAD.WIDE R38, R17, 0x2, R84 ;  /* 0x0000000211267825 */ /* 0x000fe200078e0254 */
[----:B------:R-:W-:-:S02]  /*2cd0*/  PRMT R58, RZ, 0x7610, R58 ;  /* 0x00007610ff3a7816 */ /* 0x000fc4000000003a */
[----:B------:R-:W-:Y:S01]  /*2ce0*/  PRMT R141, RZ, 0x7610, R141 ;  /* 0x00007610ff8d7816 */ /* 0x000fe2000000008d */
[----:B------:R-:W-:Y:S01]  /*2cf0*/  IMAD.WIDE R60, R18, 0x2, R84 ;  /* 0x00000002123c7825 */ /* 0x000fe200078e0254 */
[----:B------:R-:W-:Y:S02]  /*2d00*/  PRMT R125, RZ, 0x7610, R125 ;  /* 0x00007610ff7d7816 */ /* 0x000fe4000000007d */
[----:B------:R-:W-:Y:S01]  /*2d10*/  PRMT R59, RZ, 0x7610, R59 ;  /* 0x00007610ff3b7816 */ /* 0x000fe2000000003b */
[----:B------:R0:W2:Y:S01]  /*2d20*/  @!P5 LDG.E.U16 R58, desc[UR6][R38.64] ;  /* 0x00000006263ad981 */ /* 0x0000a2000c1e1500 */
[----:B------:R-:W-:Y:S01]  /*2d30*/  PRMT R139, RZ, 0x7610, R139 ;  /* 0x00007610ff8b7816 */ /* 0x000fe2000000008b */
[----:B------:R-:W-:Y:S01]  /*2d40*/  IMAD.WIDE R44, R16, 0x2, R84 ;  /* 0x00000002102c7825 */ /* 0x000fe200078e0254 */
[----:B------:R-:W-:Y:S01]  /*2d50*/  PRMT R56, RZ, 0x7610, R56 ;  /* 0x00007610ff387816 */ /* 0x000fe20000000038 */
[----:B------:R-:W2:Y:S02]  /*2d60*/  @!P4 LDG.E.U16 R141, desc[UR6][R60.64] ;  /* 0x000000063c8dc981 */ /* 0x000ea4000c1e1500 */
[----:B------:R-:W-:-:S02]  /*2d70*/  IMAD.WIDE R40, R15, 0x2, R84 ;  /* 0x000000020f287825 */ /* 0x000fc400078e0254 */
[----:B------:R1:W2:Y:S02]  /*2d80*/  @!P0 LDG.E.U16 R125, desc[UR6][R44.64] ;  /* 0x000000062c7d8981 */ /* 0x0002a4000c1e1500 */
[--C-:B------:R-:W-:Y:S02]  /*2d90*/  IMAD.WIDE R42, R14, 0x2, R84.reuse ;  /* 0x000000020e2a7825 */ /* 0x100fe400078e0254 */
[----:B------:R1:W2:Y:S02]  /*2da0*/  @!P1 LDG.E.U16 R59, desc[UR6][R40.64] ;  /* 0x00000006283b9981 */ /* 0x0002a4000c1e1500 */
[----:B0-----:R-:W-:Y:S02]  /*2db0*/  IMAD.WIDE R38, R13, 0x2, R84 ;  /* 0x000000020d267825 */ /* 0x001fe400078e0254 */
[----:B------:R0:W2:Y:S04]  /*2dc0*/  @!P2 LDG.E.U16 R139, desc[UR6][R42.64] ;  /* 0x000000062a8ba981 */ /* 0x0000a8000c1e1500 */
[----:B------:R0:W2:Y:S01]  /*2dd0*/  @!P3 LDG.E.U16 R56, desc[UR6][R38.64] ;  /* 0x000000062638b981 */ /* 0x0000a2000c1e1500 */
[----:B------:R-:W-:-:S04]  /*2de0*/  LOP3.LUT R119, R12, 0x3f, RZ, 0xc0, !PT ;  /* 0x0000003f0c777812 */ /* 0x000fc800078ec0ff */
[----:B------:R-:W-:Y:S01]  /*2df0*/  ISETP.GE.AND P0, PT, R119, UR5, PT ;  /* 0x0000000577007c0c */ /* 0x000fe2000bf06270 */
[C---:B-1----:R-:W-:Y:S01]  /*2e00*/  IMAD.WIDE R44, R30.reuse, 0x2, R70 ;  /* 0x000000021e2c7825 */ /* 0x042fe200078e0246 */
[----:B------:R-:W-:Y:S01]  /*2e10*/  PRMT R130, RZ, 0x7610, R130 ;  /* 0x00007610ff827816 */ /* 0x000fe20000000082 */
[----:B------:R-:W-:Y:S01]  /*2e20*/  BAR.SYNC.DEFER_BLOCKING 0x0 ;  /* 0x0000000000007b1d */ /* 0x000fe20000010000 */
[----:B------:R-:W-:Y:S01]  /*2e30*/  PRMT R134, RZ, 0x7610, R134 ;  /* 0x00007610ff867816 */ /* 0x000fe20000000086 */
[----:B------:R-:W-:Y:S01]  /*2e40*/  IMAD.WIDE R40, R30, 0x2, R88 ;  /* 0x000000021e287825 */ /* 0x000fe200078e0258 */
[----:B------:R-:W-:-:S03]  /*2e50*/  PRMT R135, RZ, 0x7610, R135 ;  /* 0x00007610ff877816 */ /* 0x000fc60000000087 */
[C---:B0-----:R-:W-:Y:S01]  /*2e60*/  IMAD.WIDE R42, R30.reuse, 0x2, R68 ;  /* 0x000000021e2a7825 */ /* 0x041fe200078e0244 */
[----:B------:R-:W-:Y:S02]  /*2e70*/  PRMT R122, RZ, 0x7610, R122 ;  /* 0x00007610ff7a7816 */ /* 0x000fe4000000007a */
[----:B------:R-:W-:Y:S01]  /*2e80*/  PRMT R126, RZ, 0x7610, R126 ;  /* 0x00007610ff7e7816 */ /* 0x000fe2000000007e */
[C---:B------:R-:W-:Y:S01]  /*2e90*/  IMAD.WIDE R38, R30.reuse, 0x2, R86 ;  /* 0x000000021e267825 */ /* 0x040fe200078e0256 */
[----:B------:R-:W-:Y:S02]  /*2ea0*/  PRMT R131, RZ, 0x7610, R131 ;  /* 0x00007610ff837816 */ /* 0x000fe40000000083 */
[----:B------:R-:W-:Y:S01]  /*2eb0*/  PRMT R127, RZ, 0x7610, R127 ;  /* 0x00007610ff7f7816 */ /* 0x000fe2000000007f */
[C---:B------:R-:W-:Y:S01]  /*2ec0*/  IMAD.WIDE R46, R30.reuse, 0x2, R72 ;  /* 0x000000021e2e7825 */ /* 0x040fe200078e0248 */
[----:B------:R-:W-:Y:S02]  /*2ed0*/  PRMT R124, RZ, 0x7610, R124 ;  /* 0x00007610ff7c7816 */ /* 0x000fe4000000007c */
[----:B------:R-:W-:Y:S01]  /*2ee0*/  PRMT R128, RZ, 0x7610, R128 ;  /* 0x00007610ff807816 */ /* 0x000fe20000000080 */
[----:B------:R0:W2:Y:S04]  /*2ef0*/  @!P0 LDG.E.U16 R130, desc[UR6][R44.64] ;  /* 0x000000062c828981 */ /* 0x0000a8000c1e1500 */
[----:B------:R1:W2:Y:S04]  /*2f00*/  @!P0 LDG.E.U16 R134, desc[UR6][R40.64] ;  /* 0x0000000628868981 */ /* 0x0002a8000c1e1500 */
[----:B------:R1:W2:Y:S01]  /*2f10*/  @!P0 LDG.E.U16 R135, desc[UR6][R42.64] ;  /* 0x000000062a878981 */ /* 0x0002a2000c1e1500 */
[----:B0-----:R-:W-:Y:S01]  /*2f20*/  IMAD.WIDE R44, R30, 0x2, R78 ;  /* 0x000000021e2c7825 */ /* 0x001fe200078e024e */
[----:B------:R-:W-:-:S02]  /*2f30*/  PRMT R132, RZ, 0x7610, R132 ;  /* 0x00007610ff847816 */ /* 0x000fc40000000084 */
[----:B------:R0:W2:Y:S01]  /*2f40*/  @!P0 LDG.E.U16 R131, desc[UR6][R38.64] ;  /* 0x0000000626838981 */ /* 0x0000a2000c1e1500 */
[----:B-1----:R-:W-:-:S03]  /*2f50*/  IMAD.WIDE R40, R30, 0x2, R82 ;  /* 0x000000021e287825 */ /* 0x002fc600078e0252 */
[----:B------:R1:W2:Y:S01]  /*2f60*/  @!P0 LDG.E.U16 R122, desc[UR6][R44.64] ;  /* 0x000000062c7a8981 */ /* 0x0002a2000c1e1500 */
[C---:B------:R-:W-:Y:S01]  /*2f70*/  IMAD.WIDE R42, R30.reuse, 0x2, R80 ;  /* 0x000000021e2a7825 */ /* 0x040fe200078e0250 */
[----:B------:R-:W-:Y:S02]  /*2f80*/  PRMT R136, RZ, 0x7610, R136 ;  /* 0x00007610ff887816 */ /* 0x000fe40000000088 */
[----:B------:R1:W2:Y:S01]  /*2f90*/  @!P0 LDG.E.U16 R126, desc[UR6][R40.64] ;  /* 0x00000006287e8981 */ /* 0x0002a2000c1e1500 */
[----:B------:R-:W-:Y:S01]  /*2fa0*/  PRMT R133, RZ, 0x7610, R133 ;  /* 0x00007610ff857816 */ /* 0x000fe20000000085 */
[C---:B0-----:R-:W-:Y:S02]  /*2fb0*/  IMAD.WIDE R38, R30.reuse, 0x2, R76 ;  /* 0x000000021e267825 */ /* 0x041fe400078e024c */
[----:B------:R0:W2:Y:S02]  /*2fc0*/  @!P0 LDG.E.U16 R127, desc[UR6][R42.64] ;  /* 0x000000062a7f8981 */ /* 0x0000a4000c1e1500 */
[C---:B-1----:R-:W-:Y:S01]  /*2fd0*/  IMAD.WIDE R44, R30.reuse, 0x2, R90 ;  /* 0x000000021e2c7825 */ /* 0x042fe200078e025a */
[----:B------:R-:W-:Y:S01]  /*2fe0*/  PRMT R129, RZ, 0x7610, R129 ;  /* 0x00007610ff817816 */ /* 0x000fe20000000081 */
[----:B------:R1:W2:Y:S02]  /*2ff0*/  @!P0 LDG.E.U16 R124, desc[UR6][R46.64] ;  /* 0x000000062e7c8981 */ /* 0x0002a4000c1e1500 */
[C---:B------:R-:W-:Y:S01]  /*3000*/  IMAD.WIDE R40, R30.reuse, 0x2, R74 ;  /* 0x000000021e287825 */ /* 0x040fe200078e024a */
[----:B------:R-:W-:Y:S01]  /*3010*/  PRMT R145, RZ, 0x7610, R145 ;  /* 0x00007610ff917816 */ /* 0x000fe20000000091 */
[----:B------:R1:W2:Y:S02]  /*3020*/  @!P0 LDG.E.U16 R128, desc[UR6][R44.64] ;  /* 0x000000062c808981 */ /* 0x0002a4000c1e1500 */
[C---:B0-----:R-:W-:Y:S01]  /*3030*/  IMAD.WIDE R42, R30.reuse, 0x2, R92 ;  /* 0x000000021e2a7825 */ /* 0x041fe200078e025c */
[----:B------:R-:W-:Y:S01]  /*3040*/  PRMT R149, RZ, 0x7610, R149 ;  /* 0x00007610ff957816 */ /* 0x000fe20000000095 */
[----:B------:R0:W2:Y:S02]  /*3050*/  @!P0 LDG.E.U16 R132, desc[UR6][R40.64] ;  /* 0x0000000628848981 */ /* 0x0000a4000c1e1500 */
[C---:B-1----:R-:W-:Y:S01]  /*3060*/  IMAD.WIDE R46, R30.reuse, 0x2, R94 ;  /* 0x000000021e2e7825 */ /* 0x042fe200078e025e */
[----:B------:R-:W-:Y:S01]  /*3070*/  PRMT R150, RZ, 0x7610, R150 ;  /* 0x00007610ff967816 */ /* 0x000fe20000000096 */
[----:B------:R1:W2:Y:S01]  /*3080*/  @!P0 LDG.E.U16 R136, desc[UR6][R38.64] ;  /* 0x0000000626888981 */ /* 0x0002a2000c1e1500 */
[----:B------:R-:W-:Y:S01]  /*3090*/  PRMT R148, RZ, 0x7610, R148 ;  /* 0x00007610ff947816 */ /* 0x000fe20000000094 */
[----:B------:R-:W-:-:S02]  /*30a0*/  IMAD.WIDE R44, R30, 0x2, R96 ;  /* 0x000000021e2c7825 */ /* 0x000fc400078e0260 */
[----:B------:R1:W2:Y:S02]  /*30b0*/  @!P0 LDG.E.U16 R133, desc[UR6][R42.64] ;  /* 0x000000062a858981 */ /* 0x0002a4000c1e1500 */
[C---:B0-----:R-:W-:Y:S01]  /*30c0*/  IMAD.WIDE R40, R30.reuse, 0x2, R100 ;  /* 0x000000021e287825 */ /* 0x041fe200078e0264 */
[----:B------:R-:W-:Y:S01]  /*30d0*/  PRMT R151, RZ, 0x7610, R151 ;  /* 0x00007610ff977816 */ /* 0x000fe20000000097 */
[----:B------:R0:W2:Y:S02]  /*30e0*/  @!P0 LDG.E.U16 R129, desc[UR6][R46.64] ;  /* 0x000000062e818981 */ /* 0x0000a4000c1e1500 */
[C---:B-1----:R-:W-:Y:S01]  /*30f0*/  IMAD.WIDE R38, R30.reuse, 0x2, R102 ;  /* 0x000000021e267825 */ /* 0x042fe200078e0266 */
[----:B------:R-:W-:Y:S01]  /*3100*/  PRMT R153, RZ, 0x7610, R153 ;  /* 0x00007610ff997816 */ /* 0x000fe20000000099 */
[----:B------:R1:W2:Y:S02]  /*3110*/  @!P0 LDG.E.U16 R145, desc[UR6][R44.64] ;  /* 0x000000062c918981 */ /* 0x0002a4000c1e1500 */
[C---:B------:R-:W-:Y:S01]  /*3120*/  IMAD.WIDE R42, R30.reuse, 0x2, R98 ;  /* 0x000000021e2a7825 */ /* 0x040fe200078e0262 */
[----:B------:R-:W-:Y:S01]  /*3130*/  PRMT R152, RZ, 0x7610, R152 ;  /* 0x00007610ff987816 */ /* 0x000fe20000000098 */
[----:B------:R1:W2:Y:S02]  /*3140*/  @!P0 LDG.E.U16 R149, desc[UR6][R40.64] ;  /* 0x0000000628958981 */ /* 0x0002a4000c1e1500 */
[--C-:B------:R-:W-:Y:S01]  /*3150*/  IMAD.MOV.U32 R60, RZ, RZ, R118.reuse ;  /* 0x000000ffff3c7224 */ /* 0x100fe200078e0076 */
[----:B------:R-:W-:Y:S01]  /*3160*/  PRMT R118, RZ, 0x7610, R118 ;  /* 0x00007610ff767816 */ /* 0x000fe20000000076 */
[----:B0-----:R-:W-:Y:S01]  /*3170*/  IMAD.WIDE R46, R30, 0x2, R104 ;  /* 0x000000021e2e7825 */ /* 0x001fe200078e0268 */
[----:B------:R0:W2:Y:S01]  /*3180*/  @!P0 LDG.E.U16 R150, desc[UR6][R38.64] ;  /* 0x0000000626968981 */ /* 0x0000a2000c1e1500 */
[----:B------:R-:W-:-:S02]  /*3190*/  PRMT R154, RZ, 0x7610, R154 ;  /* 0x00007610ff9a7816 */ /* 0x000fc4000000009a */
[C---:B-1----:R-:W-:Y:S01]  /*31a0*/  IMAD.WIDE R44, R30.reuse, 0x2, R110 ;  /* 0x000000021e2c7825 */ /* 0x042fe200078e026e */
[----:B------:R1:W2:Y:S03]  /*31b0*/  @!P0 LDG.E.U16 R148, desc[UR6][R42.64] ;  /* 0x000000062a948981 */ /* 0x0002a6000c1e1500 */
[----:B------:R-:W-:Y:S01]  /*31c0*/  IMAD.MOV.U32 R61, RZ, RZ, R107 ;  /* 0x000000ffff3d7224 */ /* 0x000fe200078e006b */
[----:B------:R1:W2:Y:S01]  /*31d0*/  @!P0 LDG.E.U16 R151, desc[UR6][R46.64] ;  /* 0x000000062e978981 */ /* 0x0002a2000c1e1500 */
[C---:B------:R-:W-:Y:S01]  /*31e0*/  IMAD.WIDE R40, R30.reuse, 0x2, R108 ;  /* 0x000000021e287825 */ /* 0x040fe200078e026c */
[----:B------:R-:W-:Y:S02]  /*31f0*/  PRMT R155, RZ, 0x7610, R155 ;  /* 0x00007610ff9b7816 */ /* 0x000fe4000000009b */
[----:B------:R1:W2:Y:S01]  /*3200*/  @!P0 LDG.E.U16 R118, desc[UR6][R44.64] ;  /* 0x000000062c768981 */ /* 0x0002a2000c1e1500 */
[----:B0-----:R-:W-:-:S03]  /*3210*/  IMAD.WIDE R38, R30, 0x2, R114 ;  /* 0x000000021e267825 */ /* 0x001fc600078e0272 */
[----:B------:R0:W2:Y:S01]  /*3220*/  @!P0 LDG.E.U16 R153, desc[UR6][R40.64] ;  /* 0x0000000628998981 */ /* 0x0000a2000c1e1500 */
[----:B-1----:R-:W-:-:S03]  /*3230*/  IMAD.WIDE R42, R30, 0x2, R112 ;  /* 0x000000021e2a7825 */ /* 0x002fc600078e0270 */
[----:B------:R1:W2:Y:S01]  /*3240*/  @!P0 LDG.E.U16 R154, desc[UR6][R38.64] ;  /* 0x00000006269a8981 */ /* 0x0002a2000c1e1500 */
[----:B------:R-:W-:Y:S02]  /*3250*/  IMAD.MOV.U32 R147, RZ, RZ, R35 ;  /* 0x000000ffff937224 */ /* 0x000fe400078e0023 */
[----:B------:R-:W-:Y:S01]  /*3260*/  IMAD.MOV.U32 R64, RZ, RZ, R120 ;  /* 0x000000ffff407224 */ /* 0x000fe200078e0078 */
[----:B------:R1:W2:Y:S01]  /*3270*/  @!P0 LDG.E.U16 R152, desc[UR6][R42.64] ;  /* 0x000000062a988981 */ /* 0x0002a2000c1e1500 */
[----:B------:R-:W-:Y:S02]  /*3280*/  IMAD.MOV.U32 R65, RZ, RZ, R121 ;  /* 0x000000ffff417224 */ /* 0x000fe400078e0079 */
[--C-:B------:R-:W-:Y:S01]  /*3290*/  IMAD.MOV.U32 R35, RZ, RZ, R33.reuse ;  /* 0x000000ffff237224 */ /* 0x100fe200078e0021 */
[----:B------:R-:W-:Y:S01]  /*32a0*/  PRMT R33, RZ, 0x7610, R33 ;  /* 0x00007610ff217816 */ /* 0x000fe20000000021 */
[----:B------:R-:W-:Y:S01]  /*32b0*/  IMAD.MOV.U32 R146, RZ, RZ, R36 ;  /* 0x000000ffff927224 */ /* 0x000fe200078e0024 */
[----:B------:R-:W-:Y:S01]  /*32c0*/  PRMT R121, RZ, 0x7610, R121 ;  /* 0x00007610ff797816 */ /* 0x000fe20000000079 */
[----:B------:R-:W-:Y:S01]  /*32d0*/  IMAD.WIDE R46, R30, 0x2, R60 ;  /* 0x000000021e2e7825 */ /* 0x000fe200078e023c */
[----:B------:R-:W-:-:S02]  /*32e0*/  PRMT R120, RZ, 0x7610, R120 ;  /* 0x00007610ff787816 */ /* 0x000fc40000000078 */
[----:B------:R-:W-:Y:S01]  /*32f0*/  PRMT R36, RZ, 0x7610, R36 ;  /* 0x00007610ff247816 */ /* 0x000fe20000000024 */
[C---:B------:R-:W-:Y:S01]  /*3300*/  IMAD.WIDE R44, R30.reuse, 0x2, R64 ;  /* 0x000000021e2c7825 */ /* 0x040fe200078e0240 */
[----:B------:R-:W2:Y:S03]  /*3310*/  @!P0 LDG.E.U16 R155, desc[UR6][R46.64] ;  /* 0x000000062e9b8981 */ /* 0x000ea6000c1e1500 */
[C---:B0-----:R-:W-:Y:S01]  /*3320*/  IMAD.WIDE R40, R30.reuse, 0x2, R34 ;  /* 0x000000021e287825 */ /* 0x041fe200078e0222 */
[----:B------:R0:W2:Y:S03]  /*3330*/  @!P0 LDG.E.U16 R33, desc[UR6][R44.64] ;  /* 0x000000062c218981 */ /* 0x0000a6000c1e1500 */
[C---:B-1----:R-:W-:Y:S01]  /*3340*/  IMAD.WIDE R38, R30.reuse, 0x2, R146 ;  /* 0x000000021e267825 */ /* 0x042fe200078e0292 */
[----:B------:R-:W-:Y:S01]  /*3350*/  PRMT R157, RZ, 0x7610, R157 ;  /* 0x00007610ff9d7816 */ /* 0x000fe2000000009d */
[----:B------:R1:W2:Y:S02]  /*3360*/  @!P0 LDG.E.U16 R121, desc[UR6][R40.64] ;  /* 0x0000000628798981 */ /* 0x0002a4000c1e1500 */
[----:B------:R-:W-:Y:S01]  /*3370*/  IMAD.WIDE R42, R30, 0x2, R2 ;  /* 0x000000021e2a7825 */ /* 0x000fe200078e0202 */
[----:B------:R-:W-:Y:S01]  /*3380*/  PRMT R156, RZ, 0x7610, R156 ;  /* 0x00007610ff9c7816 */ /* 0x000fe2000000009c */
[----:B------:R-:W2:Y:S02]  /*3390*/  @!P0 LDG.E.U16 R120, desc[UR6][R38.64] ;  /* 0x0000000626788981 */ /* 0x000ea4000c1e1500 */
[----:B------:R-:W-:-:S02]  /*33a0*/  IMAD.MOV.U32 R66, RZ, RZ, R116 ;  /* 0x000000ffff427224 */ /* 0x000fc400078e0074 */
[----:B------:R-:W-:Y:S02]  /*33b0*/  IMAD.MOV.U32 R67, RZ, RZ, R117 ;  /* 0x000000ffff437224 */ /* 0x000fe400078e0075 */
[----:B------:R-:W-:Y:S01]  /*33c0*/  IMAD.MOV.U32 R107, RZ, RZ, R37 ;  /* 0x000000ffff6b7224 */ /* 0x000fe200078e0025 */
[----:B------:R-:W-:Y:S01]  /*33d0*/  PRMT R117, RZ, 0x7610, R117 ;  /* 0x00007610ff757816 */ /* 0x000fe20000000075 */
[C---:B0-----:R-:W-:Y:S01]  /*33e0*/  IMAD.WIDE R44, R30.reuse, 0x2, R4 ;  /* 0x000000021e2c7825 */ /* 0x041fe200078e0204 */
[----:B------:R0:W2:Y:S01]  /*33f0*/  @!P0 LDG.E.U16 R36, desc[UR6][R42.64] ;  /* 0x000000062a248981 */ /* 0x0000a2000c1e1500 */
[----:B------:R-:W-:Y:S02]  /*3400*/  PRMT R159, RZ, 0x7610, R159 ;  /* 0x00007610ff9f7816 */ /* 0x000fe4000000009f */
[C---:B------:R-:W-:Y:S01]  /*3410*/  IMAD.WIDE R46, R30.reuse, 0x2, R66 ;  /* 0x000000021e2e7825 */ /* 0x040fe200078e0242 */
[----:B------:R-:W-:Y:S01]  /*3420*/  PRMT R158, RZ, 0x7610, R158 ;  /* 0x00007610ff9e7816 */ /* 0x000fe2000000009e */
[----:B------:R0:W2:Y:S02]  /*3430*/  @!P0 LDG.E.U16 R157, desc[UR6][R44.64] ;  /* 0x000000062c9d8981 */ /* 0x0000a4000c1e1500 */
[----:B-1----:R-:W-:-:S02]  /*3440*/  IMAD.WIDE R40, R30, 0x2, R6 ;  /* 0x000000021e287825 */ /* 0x002fc400078e0206 */
[----:B------:R-:W2:Y:S02]  /*3450*/  @!P0 LDG.E.U16 R156, desc[UR6][R46.64] ;  /* 0x000000062e9c8981 */ /* 0x000ea4000c1e1500 */
[C---:B0-----:R-:W-:Y:S02]  /*3460*/  IMAD.WIDE R42, R30.reuse, 0x2, R106 ;  /* 0x000000021e2a7825 */ /* 0x041fe400078e026a */
[----:B------:R0:W2:Y:S02]  /*3470*/  @!P0 LDG.E.U16 R117, desc[UR6][R40.64] ;  /* 0x0000000628758981 */ /* 0x0000a4000c1e1500 */
[----:B------:R-:W-:Y:S02]  /*3480*/  IMAD.WIDE R38, R30, 0x2, R8 ;  /* 0x000000021e267825 */ /* 0x000fe400078e0208 */
[----:B------:R-:W2:Y:S04]  /*3490*/  @!P0 LDG.E.U16 R159, desc[UR6][R42.64] ;  /* 0x000000062a9f8981 */ /* 0x000ea8000c1e1500 */
[----:B------:R1:W2:Y:S01]  /*34a0*/  @!P0 LDG.E.U16 R158, desc[UR6][R38.64] ;  /* 0x00000006269e8981 */ /* 0x0002a2000c1e1500 */
[----:B------:R-:W-:Y:S01]  /*34b0*/  SHF.R.S32.HI R37, RZ, 0x2, R12 ;  /* 0x00000002ff257819 */ /* 0x000fe2000001140c */
[----:B------:R-:W-:-:S03]  /*34c0*/  IMAD.SHL.U32 R116, R12, 0x20, RZ ;  /* 0x000000200c747824 */ /* 0x000fc600078e00ff */
[----:B------:R-:W-:Y:S02]  /*34d0*/  SGXT R44, R37, 0x1 ;  /* 0x00000001252c781a */ /* 0x000fe40000000200 */
[----:B------:R-:W-:Y:S02]  /*34e0*/  LOP3.LUT R37, R12, 0x7, RZ, 0xc0, !PT ;  /* 0x000000070c257812 */ /* 0x000fe400078ec0ff */
[----:B0-----:R-:W-:Y:S01]  /*34f0*/  LOP3.LUT R41, R44, 0x90, RZ, 0xc0, !PT ;  /* 0x000000902c297812 */ /* 0x001fe200078ec0ff */
[C---:B-1----:R-:W-:Y:S02]  /*3500*/  IMAD.SHL.U32 R38, R12.reuse, 0x10, RZ ;  /* 0x000000100c267824 */ /* 0x042fe400078e00ff */
[----:B------:R-:W-:Y:S01]  /*3510*/  IMAD R40, R37, 0x90, RZ ;  /* 0x0000009025287824 */ /* 0x000fe200078e02ff */
[----:B------:R-:W-:Y:S01]  /*3520*/  LOP3.LUT R44, R41, 0x60, R116, 0xf8, !PT ;  /* 0x00000060292c7812 */ /* 0x000fe200078ef874 */
[C---:B------:R-:W-:Y:S01]  /*3530*/  IMAD.SHL.U32 R37, R12.reuse, 0x2, RZ ;  /* 0x000000020c257824 */ /* 0x040fe200078e00ff */
[----:B------:R-:W-:-:S02]  /*3540*/  LOP3.LUT R39, R12, 0x3f, RZ, 0xc0, !PT ;  /* 0x0000003f0c277812 */ /* 0x000fc400078ec0ff */
[----:B------:R-:W-:Y:S02]  /*3550*/  LOP3.LUT R38, R38, 0x100, RZ, 0xc0, !PT ;  /* 0x0000010026267812 */ /* 0x000fe400078ec0ff */
[--C-:B------:R-:W-:Y:S02]  /*3560*/  LOP3.LUT R41, R40, 0x30, R37.reuse, 0x78, !PT ;  /* 0x0000003028297812 */ /* 0x100fe400078e7825 */
[----:B------:R-:W-:Y:S01]  /*3570*/  LOP3.LUT R43, R44, 0x10, R37, 0x78, !PT ;  /* 0x000000102c2b7812 */ /* 0x000fe200078e7825 */
[----:B------:R-:W-:Y:S02]  /*3580*/  IMAD.SHL.U32 R37, R119, 0x2, RZ ;  /* 0x0000000277257824 */ /* 0x000fe400078e00ff */
[----:B------:R-:W-:Y:S01]  /*3590*/  IMAD.SHL.U32 R39, R39, 0x2, RZ ;  /* 0x0000000227277824 */ /* 0x000fe200078e00ff */
[----:B------:R-:W-:Y:S02]  /*35a0*/  IADD3 R119, R43, UR4, R38 ;  /* 0x000000042b777c10 */ /* 0x000fe4000fffe026 */
[----:B------:R-:W-:-:S02]  /*35b0*/  LOP3.LUT R38, R37, 0x10, RZ, 0x3c, !PT ;  /* 0x0000001025267812 */ /* 0x000fc400078e3cff */
[----:B------:R-:W-:Y:S02]  /*35c0*/  LOP3.LUT R42, R39, 0x10, RZ, 0x3c, !PT ;  /* 0x00000010272a7812 */ /* 0x000fe400078e3cff */
[----:B------:R-:W-:Y:S02]  /*35d0*/  LOP3.LUT R116, R41, 0x400, R116, 0xf8, !PT ;  /* 0x0000040029747812 */ /* 0x000fe400078ef874 */
[C---:B------:R-:W-:Y:S02]  /*35e0*/  LOP3.LUT R40, R39.reuse, 0x20, RZ, 0x3c, !PT ;  /* 0x0000002027287812 */ /* 0x040fe400078e3cff */
[C---:B------:R-:W-:Y:S01]  /*35f0*/  LOP3.LUT R41, R39.reuse, 0x30, RZ, 0x3c, !PT ;  /* 0x0000003027297812 */ /* 0x040fe200078e3cff */
[----:B---3--:R-:W-:Y:S01]  /*3600*/  STS.U16 [R37+UR4+0x1000], R62 ;  /* 0x0010003e25007988 */ /* 0x008fe20008000404 */
[----:B------:R-:W-:-:S03]  /*3610*/  LOP3.LUT R44, R39, 0x60, RZ, 0x3c, !PT ;  /* 0x00000060272c7812 */ /* 0x000fc600078e3cff */
[----:B-----5:R-:W-:Y:S04]  /*3620*/  STS.U16 [R37+UR4+0x1100], R57 ;  /* 0x0011003925007988 */ /* 0x020fe80008000404 */
[----:B----4-:R-:W-:Y:S04]  /*3630*/  STS.U16 [R37+UR4+0x1300], R123 ;  /* 0x0013007b25007988 */ /* 0x010fe80008000404 */
[----:B--2---:R0:W-:Y:S04]  /*3640*/  STS.U16 [R37+UR4+0x1200], R63 ;  /* 0x0012003f25007988 */ /* 0x0041e80008000404 */
[----:B------:R-:W-:Y:S01]  /*3650*/  STS.U16 [R37+UR4+0x1400], R138 ;  /* 0x0014008a25007988 */ /* 0x000fe20008000404 */
[----:B0-----:R-:W-:-:S03]  /*3660*/  LOP3.LUT R63, R39, 0x70, RZ, 0x3c, !PT ;  /* 0x00000070273f7812 */ /* 0x001fc600078e3cff */
[----:B------:R-:W-:Y:S04]  /*3670*/  STS.U16 [R37+UR4+0x1500], R58 ;  /* 0x0015003a25007988 */ /* 0x000fe80008000404 */
        /* <DEDUP_REMOVED lines=9> */
[----:B------:R0:W-:Y:S04]  /*3710*/  STS.U16 [R38+UR4+0x1780], R137 ;  /* 0x0017808926007988 */ /* 0x0001e80008000404 */
[----:B------:R-:W-:Y:S01]  /*3720*/  STS.U16 [R37+UR4], R134 ;  /* 0x0000008625007988 */ /* 0x000fe20008000404 */
[----:B0-----:R-:W-:-:S03]  /*3730*/  LOP3.LUT R38, R39, 0x50, RZ, 0x3c, !PT ;  /* 0x0000005027267812 */ /* 0x001fc600078e3cff */
[----:B------:R-:W-:Y:S04]  /*3740*/  STS.U16 [R37+UR4+0x400], R136 ;  /* 0x0004008825007988 */ /* 0x000fe80008000404 */
[----:B------:R-:W-:Y:S04]  /*3750*/  STS.U16 [R37+UR4+0x800], R145 ;  /* 0x0008009125007988 */ /* 0x000fe80008000404 */
[----:B------:R0:W-:Y:S04]  /*3760*/  STS.U16 [R37+UR4+0xc00], R155 ;  /* 0x000c009b25007988 */ /* 0x0001e80008000404 */
[----:B------:R-:W-:Y:S04]  /*3770*/  STS.U16 [R42+UR4+0x80], R135 ;  /* 0x000080872a007988 */ /* 0x000fe80008000404 */
        /* <DEDUP_REMOVED lines=27> */
[----:B------:R0:W-:Y:S01]  /*3930*/  STS.U16 [R63+UR4+0xf80], R158 ;  /* 0x000f809e3f007988 */ /* 0x0001e20008000404 */
[----:B------:R-:W-:Y:S06]  /*3940*/  BAR.SYNC.DEFER_BLOCKING 0x0 ;  /* 0x0000000000007b1d */ /* 0x000fec0000010000 */
[----:B------:R-:W-:Y:S04]  /*3950*/  LDSM.16.MT88.4 R56, [R119+0x1000] ;  /* 0x001000007738783b */ /* 0x000fe80000004200 */
[----:B------:R-:W1:Y:S04]  /*3960*/  LDSM.16.M88.4 R36, [R116+UR4] ;  /* 0x000000047424783b */ /* 0x000e680008000200 */
[----:B------:R2:W3:Y:S04]  /*3970*/  LDSM.16.M88.4 R40, [R116+UR4+0x800] ;  /* 0x000800047428783b */ /* 0x0004e80008000200 */
[----:B------:R-:W4:Y:S01]  /*3980*/  LDSM.16.MT88.4 R44, [R119+0x1200] ;  /* 0x00120000772c783b */ /* 0x000f220000004200 */
[----:B0-----:R-:W-:Y:S01]  /*3990*/  IMAD.WIDE R62, R31, 0x2, R34 ;  /* 0x000000021f3e7825 */ /* 0x001fe200078e0222 */
[----:B------:R-:W-:-:S03]  /*39a0*/  LOP3.LUT R122, R116, 0x40, RZ, 0x3c, !PT ;  /* 0x00000040747a7812 */ /* 0x000fc600078e3cff */
[----:B--2---:R-:W-:-:S04]  /*39b0*/  IMAD.WIDE R116, R31, 0x2, R60 ;  /* 0x000000021f747825 */ /* 0x004fc800078e023c */
[----:B------:R-:W-:Y:S02]  /*39c0*/  IMAD.MOV.U32 R34, RZ, RZ, R62 ;  /* 0x000000ffff227224 */ /* 0x000fe400078e003e */
[----:B------:R-:W-:Y:S02]  /*39d0*/  IMAD.MOV.U32 R33, RZ, RZ, R63 ;  /* 0x000000ffff217224 */ /* 0x000fe400078e003f */
[----:B------:R-:W-:Y:S01]  /*39e0*/  IMAD.MOV.U32 R118, RZ, RZ, R116 ;  /* 0x000000ffff767224 */ /* 0x000fe200078e0074 */
[----:B------:R-:W-:Y:S01]  /*39f0*/  LDSM.16.M88.4 R60, [R122+UR4] ;  /* 0x000000047a3c783b */ /* 0x000fe20008000200 */
[C---:B------:R-:W-:Y:S01]  /*3a00*/  IMAD.WIDE R120, R31.reuse, 0x2, R64 ;  /* 0x000000021f787825 */ /* 0x040fe200078e0240 */
[C---:B-1----:R-:W-:Y:S06]  /*3a10*/  HMMA.16816.F32 R48, R56.reuse, R36, R48 ;  /* 0x000000243830723c */ /* 0x042fec0000001830 */
[----:B---3--:R-:W-:Y:S01]  /*3a20*/  HMMA.16816.F32 R52, R56, R40, R52 ;  /* 0x000000283834723c */ /* 0x008fe20000001834 */
[----:B------:R-:W0:Y:S06]  /*3a30*/  LDSM.16.MT88.4 R56, [R119+0x1400] ;  /* 0x001400007738783b */ /* 0x000e2c0000004200 */
[----:B------:R-:W-:-:S04]  /*3a40*/  IMAD.WIDE R40, R31, 0x2, R106 ;  /* 0x000000021f287825 */ /* 0x000fc800078e026a */
[----:B------:R-:W-:Y:S02]  /*3a50*/  IMAD.MOV.U32 R107, RZ, RZ, R117 ;  /* 0x000000ffff6b7224 */ /* 0x000fe400078e0075 */
[----:B------:R-:W-:Y:S02]  /*3a60*/  IMAD.WIDE R116, R31, 0x2, R66 ;  /* 0x000000021f747825 */ /* 0x000fe400078e0242 */
[----:B------:R-:W1:Y:S02]  /*3a70*/  LDSM.16.M88.4 R64, [R122+UR4+0x800] ;  /* 0x000800047a40783b */ /* 0x000e640008000200 */
[----:B------:R-:W-:Y:S01]  /*3a80*/  IMAD.MOV.U32 R106, RZ, RZ, R40 ;  /* 0x000000ffff6a7224 */ /* 0x000fe200078e0028 */
[----:B----4-:R-:W-:Y:S01]  /*3a90*/  HMMA.16816.F32 R48, R44, R38, R48 ;  /* 0x000000262c30723c */ /* 0x010fe20000001830 */
[----:B------:R-:W-:-:S05]  /*3aa0*/  IMAD.MOV.U32 R37, RZ, RZ, R41 ;  /* 0x000000ffff257224 */ /* 0x000fca00078e0029 */
[----:B------:R-:W-:Y:S01]  /*3ab0*/  HMMA.16816.F32 R40, R44, R42, R52 ;  /* 0x0000002a2c28723c */ /* 0x000fe20000001834 */
[----:B------:R-:W2:Y:S01]  /*3ac0*/  LDSM.16.MT88.4 R52, [R119+0x1600] ;  /* 0x001600007734783b */ /* 0x000ea20000004200 */
[----:B------:R-:W-:-:S15]  /*3ad0*/  VIADD R32, R32, 0xffffffff ;  /* 0xffffffff20207836 */ /* 0x000fde0000000000 */
[----:B------:R-:W-:-:S01]  /*3ae0*/  NOP ;  /* 0x0000000000007918 */ /* 0x000fc20000000000 */
[----:B0-----:R-:W-:Y:S01]  /*3af0*/  HMMA.16816.F32 R48, R56, R60, R48 ;  /* 0x0000003c3830723c */ /* 0x001fe20000001830 */
[----:B------:R-:W-:-:S05]  /*3b00*/  ISETP.NE.U32.AND P0, PT, R32, RZ, PT ;  /* 0x000000ff2000720c */ /* 0x000fca0003f05070 */
[----:B-1----:R-:W-:Y:S01]  /*3b10*/  HMMA.16816.F32 R40, R56, R64, R40 ;  /* 0x000000403828723c */ /* 0x002fe20000001828 */
[----:B------:R-:W-:Y:S01]  /*3b20*/  IMAD.WIDE R146, R31, 0x2, R146 ;  /* 0x000000021f927825 */ /* 0x000fe200078e0292 */
[----:B------:R-:W-:-:S03]  /*3b30*/  UIADD3 UR5, UR5, -0x40, URZ ;  /* 0xffffffc005057890 */ /* 0x000fc6000fffe03f */
[----:B------:R-:W-:-:S13]  /*3b40*/  IMAD.WIDE R8, R31, 0x2, R8 ;  /* 0x000000021f087825 */ /* 0x000fda00078e0208 */
[----:B--2---:R-:W-:Y:S01]  /*3b50*/  HMMA.16816.F32 R48, R52, R62, R48 ;  /* 0x0000003e3430723c */ /* 0x004fe20000001830 */
[----:B------:R-:W-:-:S04]  /*3b60*/  IMAD.WIDE R6, R31, 0x2, R6 ;  /* 0x000000021f067825 */ /* 0x000fc800078e0206 */
[----:B------:R-:W-:-:S04]  /*3b70*/  IMAD.WIDE R4, R31, 0x2, R4 ;  /* 0x000000021f047825 */ /* 0x000fc800078e0204 */
[C---:B------:R-:W-:Y:S01]  /*3b80*/  IMAD.WIDE R2, R31.reuse, 0x2, R2 ;  /* 0x000000021f027825 */ /* 0x040fe200078e0202 */
[----:B------:R-:W-:Y:S03]  /*3b90*/  HMMA.16816.F32 R52, R52, R66, R40 ;  /* 0x000000423434723c */ /* 0x000fe60000001828 */
[----:B------:R-:W-:Y:S02]  /*3ba0*/  IMAD.MOV.U32 R36, RZ, RZ, R146 ;  /* 0x000000ffff247224 */ /* 0x000fe400078e0092 */
[----:B------:R-:W-:Y:S02]  /*3bb0*/  IMAD.MOV.U32 R35, RZ, RZ, R147 ;  /* 0x000000ffff237224 */ /* 0x000fe400078e0093 */
[----:B------:R-:W-:-:S04]  /*3bc0*/  IMAD.WIDE R114, R31, 0x2, R114 ;  /* 0x000000021f727825 */ /* 0x000fc800078e0272 */
        /* <DEDUP_REMOVED lines=21> */
[----:B------:R-:W-:Y:S01]  /*3d20*/  IMAD.WIDE R84, R29, 0x2, R84 ;  /* 0x000000021d547825 */ /* 0x000fe200078e0254 */
[----:B------:R-:W-:Y:S06]  /*3d30*/  @P0 BRA `(.L_x_1) ;  /* 0xffffffe800e40947 */ /* 0x000fec000383ffff */
[----:B------:R-:W-:Y:S02]  /*3d40*/  F2FP.F16.F32.PACK_AB R51, R55, R51 ;  /* 0x000000333733723e */ /* 0x000fe400000000ff */
[----:B------:R-:W-:Y:S02]  /*3d50*/  F2FP.F16.F32.PACK_AB R50, R54, R50 ;  /* 0x000000323632723e */ /* 0x000fe400000000ff */
[----:B------:R-:W-:Y:S02]  /*3d60*/  F2FP.F16.F32.PACK_AB R49, R53, R49 ;  /* 0x000000313531723e */ /* 0x000fe400000000ff */
[----:B------:R-:W-:-:S07]  /*3d70*/  F2FP.F16.F32.PACK_AB R48, R52, R48 ;  /* 0x000000303430723e */ /* 0x000fce00000000ff */
.L_x_0:
[----:B------:R-:W-:Y:S01]  /*3d80*/  BAR.SYNC.DEFER_BLOCKING 0x0 ;  /* 0x0000000000007b1d */ /* 0x000fe20000010000 */
[C---:B------:R-:W-:Y:S01]  /*3d90*/  IMAD.SHL.U32 R2, R12.reuse, 0x40, RZ ;  /* 0x000000400c027824 */ /* 0x040fe200078e00ff */
[----:B------:R-:W-:Y:S01]  /*3da0*/  SHF.R.S32.HI R5, RZ, 0x3, R12 ;  /* 0x00000003ff057819 */ /* 0x000fe2000001140c */
[C---:B------:R-:W-:Y:S01]  /*3db0*/  IMAD.SHL.U32 R4, R12.reuse, 0x8, RZ ;  /* 0x000000080c047824 */ /* 0x040fe200078e00ff */
[----:B------:R-:W-:Y:S02]  /*3dc0*/  LOP3.LUT R3, R12, 0x20, RZ, 0xc0, !PT ;  /* 0x000000200c037812 */ /* 0x000fe400078ec0ff */
[----:B------:R-:W-:Y:S01]  /*3dd0*/  SGXT R5, R5, 0x1 ;  /* 0x000000010505781a */ /* 0x000fe20000000200 */
[----:B------:R-:W-:Y:S01]  /*3de0*/  ULDC UR5, c[0x0][0x244] ;  /* 0x0000910000057ab9 */ /* 0x000fe20000000800 */
[----:B------:R-:W-:Y:S01]  /*3df0*/  LOP3.LUT R2, R2, 0x40, RZ, 0xc0, !PT ;  /* 0x0000004002027812 */ /* 0x000fe200078ec0ff */
[----:B------:R-:W-:Y:S01]  /*3e00*/  ULDC.64 UR8, c[0x0][0x220] ;  /* 0x0000880000087ab9 */ /* 0x000fe20000000a00 */
[----:B------:R-:W-:Y:S01]  /*3e10*/  LOP3.LUT R7, R5, 0x140, RZ, 0xc0, !PT ;  /* 0x0000014005077812 */ /* 0x000fe200078ec0ff */
[----:B------:R-:W-:Y:S01]  /*3e20*/  ULDC.64 UR10, c[0x0][0x228] ;  /* 0x00008a00000a7ab9 */ /* 0x000fe20000000a00 */
[----:B------:R-:W-:Y:S01]  /*3e30*/  LOP3.LUT R10, R10, 0x3c, RZ, 0xc0, !PT ;  /* 0x0000003c0a0a7812 */ /* 0x000fe200078ec0ff */
[----:B------:R-:W-:Y:S01]  /*3e40*/  IMAD R5, R3, 0x4, R2 ;  /* 0x0000000403057824 */ /* 0x000fe200078e0202 */
[----:B------:R-:W-:Y:S01]  /*3e50*/  LOP3.LUT R4, R7, 0x38, R4, 0xf8, !PT ;  /* 0x0000003807047812 */ /* 0x000fe200078ef804 */
[----:B------:R-:W-:Y:S01]  /*3e60*/  IMAD.SHL.U32 R3, R3, 0x2, RZ ;  /* 0x0000000203037824 */ /* 0x000fe200078e00ff */
[--C-:B------:R-:W-:Y:S01]  /*3e70*/  SHF.R.S32.HI R2, RZ, 0x4, R12.reuse ;  /* 0x00000004ff027819 */ /* 0x100fe2000001140c */
[----:B------:R-:W-:Y:S01]  /*3e80*/  IMAD.IADD R5, R10, 0x1, R5 ;  /* 0x000000010a057824 */ /* 0x000fe200078e0205 */
[----:B------:R-:W-:-:S02]  /*3e90*/  SHF.R.U32.HI R15, RZ, 0x4, R12 ;  /* 0x00000004ff0f7819 */ /* 0x000fc4000001160c */
[----:B------:R-:W-:Y:S02]  /*3ea0*/  LOP3.LUT R7, R4, R3, RZ, 0x3c, !PT ;  /* 0x0000000304077212 */ /* 0x000fe400078e3cff */
[C---:B------:R-:W-:Y:S02]  /*3eb0*/  LOP3.LUT R4, R5.reuse, 0x4, RZ, 0x3c, !PT ;  /* 0x0000000405047812 */ /* 0x040fe400078e3cff */
[C---:B------:R-:W-:Y:S01]  /*3ec0*/  LOP3.LUT R3, R5.reuse, 0x40, RZ, 0x3c, !PT ;  /* 0x0000004005037812 */ /* 0x040fe200078e3cff */
[----:B------:R-:W-:Y:S01]  /*3ed0*/  STS [R5+UR4], R48 ;  /* 0x0000003005007988 */ /* 0x000fe20008000804 */
[----:B------:R-:W-:Y:S02]  /*3ee0*/  LOP3.LUT R6, R5, 0x44, RZ, 0x3c, !PT ;  /* 0x0000004405067812 */ /* 0x000fe400078e3cff */
[----:B------:R-:W-:Y:S01]  /*3ef0*/  SGXT R2, R2, 0x1 ;  /* 0x000000010202781a */ /* 0x000fe20000000200 */
[----:B------:R-:W-:Y:S01]  /*3f00*/  STS [R4+UR4+0x200], R49 ;  /* 0x0002003104007988 */ /* 0x000fe20008000804 */
[----:B------:R-:W-:-:S02]  /*3f10*/  SGXT.U32 R15, R15, 0x2 ;  /* 0x000000020f0f781a */ /* 0x000fc40000000000 */
[----:B------:R-:W-:Y:S01]  /*3f20*/  LOP3.LUT R8, R7, 0x204, R2, 0xf8, !PT ;  /* 0x0000020407087812 */ /* 0x000fe200078ef802 */
[----:B------:R0:W-:Y:S01]  /*3f30*/  STS [R3+UR4+0x100], R50 ;  /* 0x0001003203007988 */ /* 0x0001e20008000804 */
[C---:B------:R-:W-:Y:S01]  /*3f40*/  IMAD R2, R11.reuse, UR5, RZ ;  /* 0x000000050b027c24 */ /* 0x040fe2000f8e02ff */
[----:B------:R-:W-:Y:S01]  /*3f50*/  ISETP.GE.AND P0, PT, R11, UR10, PT ;  /* 0x0000000a0b007c0c */ /* 0x000fe2000bf06270 */
[----:B------:R-:W-:Y:S01]  /*3f60*/  ULDC UR5, c[0x0][0x248] ;  /* 0x0000920000057ab9 */ /* 0x000fe20000000800 */
[----:B------:R1:W-:Y:S01]  /*3f70*/  STS [R6+UR4+0x300], R51 ;  /* 0x0003003306007988 */ /* 0x0003e20008000804 */
[----:B------:R-:W-:Y:S01]  /*3f80*/  LOP3.LUT R10, R8, 0x4, RZ, 0x3c, !PT ;  /* 0x00000004080a7812 */ /* 0x000fe200078e3cff */
[----:B------:R-:W-:Y:S01]  /*3f90*/  BAR.SYNC.DEFER_BLOCKING 0x0 ;  /* 0x0000000000007b1d */ /* 0x000fe20000010000 */
[----:B------:R-:W-:Y:S02]  /*3fa0*/  LEA R16, P1, R2, UR8, 0x1 ;  /* 0x0000000802107c11 */ /* 0x000fe4000f8208ff */
[----:B0-----:R-:W-:-:S02]  /*3fb0*/  LOP3.LUT R3, R0, R15, RZ, 0xfc, !PT ;  /* 0x0000000f00037212 */ /* 0x001fc400078efcff */
[----:B------:R-:W-:Y:S02]  /*3fc0*/  LEA.HI.X.SX32 R18, R2, UR9, 0x1, P1 ;  /* 0x0000000902127c11 */ /* 0x000fe400088f0eff */
[--C-:B------:R-:W-:Y:S02]  /*3fd0*/  LOP3.LUT R2, R0, 0x4, R15.reuse, 0xfe, !PT ;  /* 0x0000000400027812 */ /* 0x100fe400078efe0f */
[C---:B------:R-:W-:Y:S01]  /*3fe0*/  ISETP.LT.AND P1, PT, R3.reuse, UR11, !P0 ;  /* 0x0000000b03007c0c */ /* 0x040fe2000c721270 */
[----:B------:R-:W-:Y:S01]  /*3ff0*/  IMAD R3, R3, UR5, RZ ;  /* 0x0000000503037c24 */ /* 0x000fe2000f8e02ff */
[C---:B------:R-:W-:Y:S01]  /*4000*/  ISETP.LT.AND P4, PT, R2.reuse, UR11, !P0 ;  /* 0x0000000b02007c0c */ /* 0x040fe2000c781270 */
[----:B------:R-:W-:Y:S01]  /*4010*/  IMAD R5, R2, UR5, RZ ;  /* 0x0000000502057c24 */ /* 0x000fe2000f8e02ff */
[----:B------:R-:W-:Y:S02]  /*4020*/  LOP3.LUT R7, R0, 0xc, R15, 0xfe, !PT ;  /* 0x0000000c00077812 */ /* 0x000fe400078efe0f */
[----:B------:R-:W-:-:S02]  /*4030*/  LEA R2, P2, R3, R16, 0x1 ;  /* 0x0000001003027211 */ /* 0x000fc400078408ff */
[----:B------:R-:W-:Y:S02]  /*4040*/  LEA R4, P3, R5, R16, 0x1 ;  /* 0x0000001005047211 */ /* 0x000fe400078608ff */
[-C--:B------:R-:W-:Y:S02]  /*4050*/  LEA.HI.X.SX32 R3, R3, R18.reuse, 0x1, P2 ;  /* 0x0000001203037211 */ /* 0x080fe400010f0eff */
[C-C-:B-1----:R-:W-:Y:S02]  /*4060*/  LOP3.LUT R6, R0.reuse, 0x10, R15.reuse, 0xfe, !PT ;  /* 0x0000001000067812 */ /* 0x142fe400078efe0f */
[C-C-:B------:R-:W-:Y:S01]  /*4070*/  LOP3.LUT R13, R0.reuse, 0x18, R15.reuse, 0xfe, !PT ;  /* 0x00000018000d7812 */ /* 0x140fe200078efe0f */
[----:B------:R-:W0:Y:S01]  /*4080*/  LDS R17, [R8+UR4] ;  /* 0x0000000408117984 */ /* 0x000e220008000800 */
[--C-:B------:R-:W-:Y:S01]  /*4090*/  LOP3.LUT R20, R0, 0x1c, R15.reuse, 0xfe, !PT ;  /* 0x0000001c00147812 */ /* 0x100fe200078efe0f */
[----:B------:R-:W-:Y:S01]  /*40a0*/  IMAD R11, R6, UR5, RZ ;  /* 0x00000005060b7c24 */ /* 0x000fe2000f8e02ff */
[C-C-:B------:R-:W-:Y:S01]  /*40b0*/  LOP3.LUT R9, R0.reuse, 0x14, R15.reuse, 0xfe, !PT ;  /* 0x0000001400097812 */ /* 0x140fe200078efe0f */
[----:B------:R-:W1:Y:S01]  /*40c0*/  LDS R21, [R10+UR4] ;  /* 0x000000040a157984 */ /* 0x000e620008000800 */
[----:B------:R-:W-:Y:S01]  /*40d0*/  LEA.HI.X.SX32 R5, R5, R18, 0x1, P3 ;  /* 0x0000001205057211 */ /* 0x000fe200018f0eff */
[----:B------:R-:W-:Y:S01]  /*40e0*/  IMAD R14, R13, UR5, RZ ;  /* 0x000000050d0e7c24 */ /* 0x000fe2000f8e02ff */
[----:B------:R-:W-:Y:S01]  /*40f0*/  LOP3.LUT R0, R0, 0x8, R15, 0xfe, !PT ;  /* 0x0000000800007812 */ /* 0x000fe200078efe0f */
[----:B------:R-:W2:Y:S01]  /*4100*/  LDS R19, [R8+UR4+0x80] ;  /* 0x0000800408137984 */ /* 0x000ea20008000800 */
[----:B------:R-:W-:Y:S01]  /*4110*/  ISETP.LT.AND P3, PT, R6, UR11, !P0 ;  /* 0x0000000b06007c0c */ /* 0x000fe2000c761270 */
[----:B------:R-:W-:Y:S01]  /*4120*/  IMAD R12, R9, UR5, RZ ;  /* 0x00000005090c7c24 */ /* 0x000fe2000f8e02ff */
[C---:B------:R-:W-:Y:S01]  /*4130*/  ISETP.LT.AND P5, PT, R0.reuse, UR11, !P0 ;  /* 0x0000000b00007c0c */ /* 0x040fe2000c7a1270 */
[----:B------:R3:W4:Y:S01]  /*4140*/  LDS R23, [R10+UR4+0x80] ;  /* 0x000080040a177984 */ /* 0x0007220008000800 */
[----:B------:R-:W-:-:S02]  /*4150*/  IMAD R0, R0, UR5, RZ ;  /* 0x0000000500007c24 */ /* 0x000fc4000f8e02ff */
[----:B------:R-:W-:-:S03]  /*4160*/  IMAD R15, R20, UR5, RZ ;  /* 0x00000005140f7c24 */ /* 0x000fc6000f8e02ff */
[C---:B------:R-:W-:Y:S01]  /*4170*/  LEA R6, P6, R0.reuse, R16, 0x1 ;  /* 0x0000001000067211 */ /* 0x040fe200078c08ff */
[C---:B---3--:R-:W-:Y:S01]  /*4180*/  IMAD R10, R7.reuse, UR5, RZ ;  /* 0x00000005070a7c24 */ /* 0x048fe2000f8e02ff */
[----:B0-----:R0:W-:Y:S04]  /*4190*/  @P1 STG.E.U16 desc[UR6][R2.64], R17 ;  /* 0x0000001102001986 */ /* 0x0011e8000c101506 */
[----:B-1----:R1:W-:Y:S01]  /*41a0*/  @P4 STG.E.U16 desc[UR6][R4.64], R21 ;  /* 0x0000001504004986 */ /* 0x0023e2000c101506 */
[----:B------:R-:W-:Y:S02]  /*41b0*/  ISETP.LT.AND P4, PT, R7, UR11, !P0 ;  /* 0x0000000b07007c0c */ /* 0x000fe4000c781270 */
[----:B------:R-:W-:Y:S02]  /*41c0*/  LEA.HI.X.SX32 R7, R0, R18, 0x1, P6 ;  /* 0x0000001200077211 */ /* 0x000fe400030f0eff */
[----:B------:R-:W-:-:S02]  /*41d0*/  LEA R8, P6, R12, R16, 0x1 ;  /* 0x000000100c087211 */ /* 0x000fc400078c08ff */
[----:B--2---:R-:W-:Y:S01]  /*41e0*/  PRMT R0, R19, 0x7632, R0 ;  /* 0x0000763213007816 */ /* 0x004fe20000000000 */
[----:B------:R2:W-:Y:S01]  /*41f0*/  @P5 STG.E.U16 desc[UR6][R6.64], R19 ;  /* 0x0000001306005986 */ /* 0x0005e2000c101506 */
[CC--:B0-----:R-:W-:Y:S02]  /*4200*/  LEA R2, P1, R10.reuse, R16.reuse, 0x1 ;  /* 0x000000100a027211 */ /* 0x0c1fe400078208ff */
[----:B------:R-:W-:Y:S02]  /*4210*/  PRMT R17, R17, 0x7632, R17 ;  /* 0x0000763211117816 */ /* 0x000fe40000000011 */
[----:B-1----:R-:W-:Y:S02]  /*4220*/  LEA R4, P2, R11, R16, 0x1 ;  /* 0x000000100b047211 */ /* 0x002fe400078408ff */
[----:B------:R-:W-:Y:S02]  /*4230*/  LEA.HI.X.SX32 R3, R10, R18, 0x1, P1 ;  /* 0x000000120a037211 */ /* 0x000fe400008f0eff */
[----:B------:R-:W-:-:S02]  /*4240*/  LEA R10, P1, R14, R16, 0x1 ;  /* 0x000000100e0a7211 */ /* 0x000fc400078208ff */
[-C--:B------:R-:W-:Y:S01]  /*4250*/  LEA.HI.X.SX32 R5, R11, R18.reuse, 0x1, P2 ;  /* 0x000000120b057211 */ /* 0x080fe200010f0eff */
[----:B----4-:R2:W-:Y:S01]  /*4260*/  @P4 STG.E.U16 desc[UR6][R2.64], R23 ;  /* 0x0000001702004986 */ /* 0x0105e2000c101506 */
[----:B------:R-:W-:Y:S02]  /*4270*/  ISETP.LT.AND P2, PT, R9, UR11, !P0 ;  /* 0x0000000b09007c0c */ /* 0x000fe4000c741270 */
[-C--:B------:R-:W-:Y:S01]  /*4280*/  LEA.HI.X.SX32 R11, R14, R18.reuse, 0x1, P1 ;  /* 0x000000120e0b7211 */ /* 0x080fe200008f0eff */
[----:B------:R2:W-:Y:S01]  /*4290*/  @P3 STG.E.U16 desc[UR6][R4.64], R17 ;  /* 0x0000001104003986 */ /* 0x0005e2000c101506 */
[----:B------:R-:W-:Y:S02]  /*42a0*/  ISETP.LT.AND P1, PT, R13, UR11, !P0 ;  /* 0x0000000b0d007c0c */ /* 0x000fe4000c721270 */
[----:B------:R-:W-:Y:S02]  /*42b0*/  ISETP.LT.AND P0, PT, R20, UR11, !P0 ;  /* 0x0000000b14007c0c */ /* 0x000fe4000c701270 */
[----:B------:R-:W-:-:S02]  /*42c0*/  LEA.HI.X.SX32 R9, R12, R18, 0x1, P6 ;  /* 0x000000120c097211 */ /* 0x000fc400030f0eff */
[----:B------:R-:W-:Y:S02]  /*42d0*/  PRMT R21, R21, 0x7632, R21 ;  /* 0x0000763215157816 */ /* 0x000fe40000000015 */
[----:B------:R-:W-:-:S03]  /*42e0*/  LEA R12, P6, R15, R16, 0x1 ;  /* 0x000000100f0c7211 */ /* 0x000fc600078c08ff */
[----:B------:R2:W-:Y:S01]  /*42f0*/  @P2 STG.E.U16 desc[UR6][R8.64], R21 ;  /* 0x0000001508002986 */ /* 0x0005e2000c101506 */
[----:B------:R-:W-:-:S03]  /*4300*/  LEA.HI.X.SX32 R13, R15, R18, 0x1, P6 ;  /* 0x000000120f0d7211 */ /* 0x000fc600030f0eff */
[----:B------:R2:W-:Y:S01]  /*4310*/  @P1 STG.E.U16 desc[UR6][R10.64], R0 ;  /* 0x000000000a001986 */ /* 0x0005e2000c101506 */
[----:B------:R-:W-:Y:S05]  /*4320*/  @!P0 EXIT ;  /* 0x000000000000894d */ /* 0x000fea0003800000 */
[----:B--2---:R-:W-:-:S05]  /*4330*/  PRMT R6, R23, 0x7632, R6 ;  /* 0x0000763217067816 */ /* 0x004fca0000000006 */
[----:B------:R-:W-:Y:S01]  /*4340*/  STG.E.U16 desc[UR6][R12.64], R6 ;  /* 0x000000060c007986 */ /* 0x000fe2000c101506 */
[----:B------:R-:W-:Y:S05]  /*4350*/  EXIT ;  /* 0x000000000000794d */ /* 0x000fea0003800000 */
.L_x_2:
[----:B------:R-:W-:-:S00]  /*4360*/  BRA `(.L_x_2) ;  /* 0xfffffffc00fc7947 */ /* 0x000fc0000383ffff */
[----:B------:R-:W-:-:S00]  /*4370*/  NOP ;  /* 0x0000000000007918 */ /* 0x000fc00000000000 */
        /* <DEDUP_REMOVED lines=8> */
.L_x_3:


//--------------------- .nv.shared.matmul_kernel  --------------------------
	.section	.nv.shared.matmul_kernel,"aw",@nobits
	.sectionflags	@""
	.align	16
	.zero		1024


//--------------------- .nv.shared.reserved.0     --------------------------
	.section	.nv.shared.reserved.0,"aw",@nobits
	.weak		__nv_reservedSMEM_offset_0_alias
	.size		__nv_reservedSMEM_offset_0_alias, 0, 0
	.other		__nv_reservedSMEM_offset_0_alias,@"STO_CUDA_RESERVED_SHARED STV_DEFAULT"
__nv_reservedSMEM_offset_0_alias:
	.zero		0


//--------------------- .nv.constant0.matmul_kernel --------------------------
	.section	.nv.constant0.matmul_kernel,"a",@progbits
	.sectionflags	@""
	.align	4
.nv.constant0.matmul_kernel:
	.zero		608


//--------------------- SYMBOLS --------------------------

	.type		.nv.reservedSmem.offset0,@object
	.size		.nv.reservedSmem.offset0,0x4
